// auto-generated by cutlass_sweep.gemm — config: {"arch": "sm_100", "cluster_m": 1, "cluster_n": 1, "dtype": "bf16", "dtype_b": "bf16", "layout": "nt", "stages": 0, "tile_k": 32, "tile_m": 64, "tile_n": 64}
#include "cutlass/cutlass.h"
#include "cutlass/gemm/collective/collective_builder.hpp"
#include "cutlass/gemm/device/gemm_universal_adapter.h"
#include "cutlass/gemm/kernel/gemm_universal.hpp"
#include "cutlass/epilogue/collective/collective_builder.hpp"

using ElemA = cutlass::bfloat16_t;
using ElemB = cutlass::bfloat16_t;
using ElemCD = cutlass::bfloat16_t;
using Acc  = float;
using TileShape    = cute::Shape<cute::_64, cute::_64, cute::_32>;
using ClusterShape = cute::Shape<cute::_1, cute::_1, cute::_1>;

using CollectiveEpilogue = typename cutlass::epilogue::collective::CollectiveBuilder<
    cutlass::arch::Sm100, cutlass::arch::OpClassTensorOp,
    TileShape, ClusterShape,
    cutlass::epilogue::collective::EpilogueTileAuto,
    Acc, Acc,
    ElemCD, cutlass::layout::RowMajor, 128 / cutlass::sizeof_bits<ElemCD>::value,
    ElemCD, cutlass::layout::RowMajor, 128 / cutlass::sizeof_bits<ElemCD>::value,
    cutlass::epilogue::collective::EpilogueScheduleAuto
  >::CollectiveOp;

using CollectiveMainloop = typename cutlass::gemm::collective::CollectiveBuilder<
    cutlass::arch::Sm100, cutlass::arch::OpClassTensorOp,
    ElemA, cutlass::layout::RowMajor, 128 / cutlass::sizeof_bits<ElemA>::value,
    ElemB, cutlass::layout::ColumnMajor, 128 / cutlass::sizeof_bits<ElemB>::value,
    Acc,
    TileShape, ClusterShape,
    cutlass::gemm::collective::StageCountAutoCarveout<static_cast<int>(sizeof(typename CollectiveEpilogue::SharedStorage))>,
    cutlass::gemm::collective::KernelScheduleAuto
  >::CollectiveOp;

using GemmKernel = cutlass::gemm::kernel::GemmUniversal<
    cute::Shape<int,int,int,int>,
    CollectiveMainloop,
    CollectiveEpilogue
>;
using Gemm = cutlass::gemm::device::GemmUniversalAdapter<GemmKernel>;

// Force the device kernel symbol into the cubin without needing a host main.
auto* _anchor = &cutlass::device_kernel<GemmKernel>;


// ===== COMPILED SASS (sm_100a) =====

	.target	sm_100a

	.elftype	@"ET_EXEC"


//--------------------- .note.nv.tkinfo           --------------------------
	.section	.note.nv.tkinfo,"",@"SHT_NOTE"
	.sectionflags	@"SHF_NOTE_NV_TKINFO"
	.tkinfo
        /*0018*/ 	.word	0x00000002
        /*0030*/ 	.string	""
        /*0030*/ 	.string	"ptxas"
        /*0030*/ 	.string	"Cuda compilation tools, release 13.0, V13.0.88"
        /*0030*/ 	.string	"Build cuda_13.0.r13.0/compiler.36424714_0"
        /*0030*/ 	.string	"-arch sm_100a -m 64 "



//--------------------- .note.nv.cuinfo           --------------------------
	.section	.note.nv.cuinfo,"",@"SHT_NOTE"
	.sectionflags	@"SHF_NOTE_NV_CUINFO"
        /*0018*/ 	.short	0x0002
        /*001a*/ 	.short	0x0064
        /*001c*/ 	.short	0x0082
	.zero		2


//--------------------- .nv.info                  --------------------------
	.section	.nv.info,"",@"SHT_CUDA_INFO"
	.align	4


	//----- nvinfo : EIATTR_REGCOUNT
	.align		4
        /*0000*/ 	.byte	0x04, 0x2f
        /*0002*/ 	.short	(.L_19 - .L_18)
	.align		4
.L_18:
        /*0004*/ 	.word	index@(_ZN7cutlass13device_kernelINS_4gemm6kernel13GemmUniversalIN4cute5tupleIJiiiiEEENS1_10collective13CollectiveMmaINS1_35MainloopSm100TmaUmmaWarpSpecializedILi26ELi2ELi4ENS5_IJNS4_1CILi1EEESB_SB_EEEEENS5_IJNSA_ILi64EEESE_NSA_ILi32EEEEEENS_10bfloat16_tENS5_IJlSB_lEEESH_SI_NS4_8TiledMMAINS4_8MMA_AtomIJNS4_20SM100_MMA_F16BF16_SSISH_SH_fLi64ELi64ELNS4_4UMMA5MajorE0ELSN_0ELNSM_7ScaleInE0ELSO_0EEEEEENS4_6LayoutISC_NS5_IJNSA_ILi0EEESS_SS_EEEEENS5_IJNS4_10UnderscoreESV_SV_EEEEENS4_13SM90_TMA_LOADENS4_14ComposedLayoutINS4_7SwizzleILi2ELi4ELi3EEENS4_18smem_ptr_flag_bitsILi16EEENSR_INS5_IJNSA_ILi8EEESF_EEENS5_IJSF_SB_EEEEEEEvNS4_8identityESY_S18_vS19_EENS_8epilogue10collective18CollectiveEpilogueINS1B_23Sm100TmaWarpSpecializedILi3ELi2ELi16ELb1ELb0EEEJSG_NS5_IJNSR_ISE_SB_EENSR_ISF_SB_EEEEESH_SI_SH_SI_NS1B_6fusion15FusionCallbacksIS1F_NS1J_17LinearCombinationISH_fSH_fLNS_15FloatRoundStyleE2EEESG_S1I_JEEENS4_5SM1004TMEM4LOAD26SM100_TMEM_LOAD_16dp256b4xESY_S18_NS4_17SM75_U32x4_LDSM_NENS4_14SM90_TMA_STOREES18_NS4_17SM90_U32x4_STSM_NENS4_39AutoVectorizingCopyWithAssumedAlignmentILi128EEEEEEvvEEEEvNT_6ParamsE)
        /*0008*/ 	.word	0x0000004f


	//----- nvinfo : EIATTR_FRAME_SIZE
	.align		4
.L_19:
        /*000c*/ 	.byte	0x04, 0x11
        /*000e*/ 	.short	(.L_21 - .L_20)
	.align		4
.L_20:
        /*0010*/ 	.word	index@($__internal_2_$__cuda_sm10x_tcgen05_guardrail_trap_unallocated_columns_being_dealloced)
        /*0014*/ 	.word	0x00000000


	//----- nvinfo : EIATTR_FRAME_SIZE
	.align		4
.L_21:
        /*0018*/ 	.byte	0x04, 0x11
        /*001a*/ 	.short	(.L_23 - .L_22)
	.align		4
.L_22:
        /*001c*/ 	.word	index@($__internal_1_$__cuda_sm10x_tcgen05_guardrail_trap_phase_invalid_during_alloc)
        /*0020*/ 	.word	0x00000000


	//----- nvinfo : EIATTR_FRAME_SIZE
	.align		4
.L_23:
        /*0024*/ 	.byte	0x04, 0x11
        /*0026*/ 	.short	(.L_25 - .L_24)
	.align		4
.L_24:
        /*0028*/ 	.word	index@($__internal_0_$__cuda_sm10x_tcgen05_guardrail_trap_col_being_dealloced_not_returned_by_alloc)
        /*002c*/ 	.word	0x00000000


	//----- nvinfo : EIATTR_FRAME_SIZE
	.align		4
.L_25:
        /*0030*/ 	.byte	0x04, 0x11
        /*0032*/ 	.short	(.L_27 - .L_26)
	.align		4
.L_26:
        /*0034*/ 	.word	index@(_ZN7cutlass13device_kernelINS_4gemm6kernel13GemmUniversalIN4cute5tupleIJiiiiEEENS1_10collective13CollectiveMmaINS1_35MainloopSm100TmaUmmaWarpSpecializedILi26ELi2ELi4ENS5_IJNS4_1CILi1EEESB_SB_EEEEENS5_IJNSA_ILi64EEESE_NSA_ILi32EEEEEENS_10bfloat16_tENS5_IJlSB_lEEESH_SI_NS4_8TiledMMAINS4_8MMA_AtomIJNS4_20SM100_MMA_F16BF16_SSISH_SH_fLi64ELi64ELNS4_4UMMA5MajorE0ELSN_0ELNSM_7ScaleInE0ELSO_0EEEEEENS4_6LayoutISC_NS5_IJNSA_ILi0EEESS_SS_EEEEENS5_IJNS4_10UnderscoreESV_SV_EEEEENS4_13SM90_TMA_LOADENS4_14ComposedLayoutINS4_7SwizzleILi2ELi4ELi3EEENS4_18smem_ptr_flag_bitsILi16EEENSR_INS5_IJNSA_ILi8EEESF_EEENS5_IJSF_SB_EEEEEEEvNS4_8identityESY_S18_vS19_EENS_8epilogue10collective18CollectiveEpilogueINS1B_23Sm100TmaWarpSpecializedILi3ELi2ELi16ELb1ELb0EEEJSG_NS5_IJNSR_ISE_SB_EENSR_ISF_SB_EEEEESH_SI_SH_SI_NS1B_6fusion15FusionCallbacksIS1F_NS1J_17LinearCombinationISH_fSH_fLNS_15FloatRoundStyleE2EEESG_S1I_JEEENS4_5SM1004TMEM4LOAD26SM100_TMEM_LOAD_16dp256b4xESY_S18_NS4_17SM75_U32x4_LDSM_NENS4_14SM90_TMA_STOREES18_NS4_17SM90_U32x4_STSM_NENS4_39AutoVectorizingCopyWithAssumedAlignmentILi128EEEEEEvvEEEEvNT_6ParamsE)
        /*0038*/ 	.word	0x00000000


	//----- nvinfo : EIATTR_MIN_STACK_SIZE
	.align		4
.L_27:
        /*003c*/ 	.byte	0x04, 0x12
        /*003e*/ 	.short	(.L_29 - .L_28)
	.align		4
.L_28:
        /*0040*/ 	.word	index@(_ZN7cutlass13device_kernelINS_4gemm6kernel13GemmUniversalIN4cute5tupleIJiiiiEEENS1_10collective13CollectiveMmaINS1_35MainloopSm100TmaUmmaWarpSpecializedILi26ELi2ELi4ENS5_IJNS4_1CILi1EEESB_SB_EEEEENS5_IJNSA_ILi64EEESE_NSA_ILi32EEEEEENS_10bfloat16_tENS5_IJlSB_lEEESH_SI_NS4_8TiledMMAINS4_8MMA_AtomIJNS4_20SM100_MMA_F16BF16_SSISH_SH_fLi64ELi64ELNS4_4UMMA5MajorE0ELSN_0ELNSM_7ScaleInE0ELSO_0EEEEEENS4_6LayoutISC_NS5_IJNSA_ILi0EEESS_SS_EEEEENS5_IJNS4_10UnderscoreESV_SV_EEEEENS4_13SM90_TMA_LOADENS4_14ComposedLayoutINS4_7SwizzleILi2ELi4ELi3EEENS4_18smem_ptr_flag_bitsILi16EEENSR_INS5_IJNSA_ILi8EEESF_EEENS5_IJSF_SB_EEEEEEEvNS4_8identityESY_S18_vS19_EENS_8epilogue10collective18CollectiveEpilogueINS1B_23Sm100TmaWarpSpecializedILi3ELi2ELi16ELb1ELb0EEEJSG_NS5_IJNSR_ISE_SB_EENSR_ISF_SB_EEEEESH_SI_SH_SI_NS1B_6fusion15FusionCallbacksIS1F_NS1J_17LinearCombinationISH_fSH_fLNS_15FloatRoundStyleE2EEESG_S1I_JEEENS4_5SM1004TMEM4LOAD26SM100_TMEM_LOAD_16dp256b4xESY_S18_NS4_17SM75_U32x4_LDSM_NENS4_14SM90_TMA_STOREES18_NS4_17SM90_U32x4_STSM_NENS4_39AutoVectorizingCopyWithAssumedAlignmentILi128EEEEEEvvEEEEvNT_6ParamsE)
        /*0044*/ 	.word	0x00000000
.L_29:


//--------------------- .nv.compat                --------------------------
	.section	.nv.compat,"",@"SHT_CUDA_COMPAT_INFO"
	.align	4
        /*0000*/ 	.byte	0x02, 0x09, 0x01, 0x00, 0x02, 0x02, 0x02, 0x00, 0x02, 0x05, 0x05, 0x00, 0x03, 0x07, 0x01, 0x01
        /*0010*/ 	.byte	0x02, 0x03, 0x01, 0x00, 0x02, 0x06, 0x01, 0x00, 0x04, 0x0b, 0x08, 0x00, 0x09, 0x00, 0x00, 0x00
        /*0020*/ 	.byte	0x00, 0x00, 0x00, 0x00


//--------------------- .nv.info._ZN7cutlass13device_kernelINS_4gemm6kernel13GemmUniversalIN4cute5tupleIJiiiiEEENS1_10collective13CollectiveMmaINS1_35MainloopSm100TmaUmmaWarpSpecializedILi26ELi2ELi4ENS5_IJNS4_1CILi1EEESB_SB_EEEEENS5_IJNSA_ILi64EEESE_NSA_ILi32EEEEEENS_10bfloat16_tENS5_IJlSB_lEEESH_SI_NS4_8TiledMMAINS4_8MMA_AtomIJNS4_20SM100_MMA_F16BF16_SSISH_SH_fLi64ELi64ELNS4_4UMMA5MajorE0ELSN_0ELNSM_7ScaleInE0ELSO_0EEEEEENS4_6LayoutISC_NS5_IJNSA_ILi0EEESS_SS_EEEEENS5_IJNS4_10UnderscoreESV_SV_EEEEENS4_13SM90_TMA_LOADENS4_14ComposedLayoutINS4_7SwizzleILi2ELi4ELi3EEENS4_18smem_ptr_flag_bitsILi16EEENSR_INS5_IJNSA_ILi8EEESF_EEENS5_IJSF_SB_EEEEEEEvNS4_8identityESY_S18_vS19_EENS_8epilogue10collective18CollectiveEpilogueINS1B_23Sm100TmaWarpSpecializedILi3ELi2ELi16ELb1ELb0EEEJSG_NS5_IJNSR_ISE_SB_EENSR_ISF_SB_EEEEESH_SI_SH_SI_NS1B_6fusion15FusionCallbacksIS1F_NS1J_17LinearCombinationISH_fSH_fLNS_15FloatRoundStyleE2EEESG_S1I_JEEENS4_5SM1004TMEM4LOAD26SM100_TMEM_LOAD_16dp256b4xESY_S18_NS4_17SM75_U32x4_LDSM_NENS4_14SM90_TMA_STOREES18_NS4_17SM90_U32x4_STSM_NENS4_39AutoVectorizingCopyWithAssumedAlignmentILi128EEEEEEvvEEEEvNT_6ParamsE --------------------------
	.section	.nv.info._ZN7cutlass13device_kernelINS_4gemm6kernel13GemmUniversalIN4cute5tupleIJiiiiEEENS1_10collective13CollectiveMmaINS1_35MainloopSm100TmaUmmaWarpSpecializedILi26ELi2ELi4ENS5_IJNS4_1CILi1EEESB_SB_EEEEENS5_IJNSA_ILi64EEESE_NSA_ILi32EEEEEENS_10bfloat16_tENS5_IJlSB_lEEESH_SI_NS4_8TiledMMAINS4_8MMA_AtomIJNS4_20SM100_MMA_F16BF16_SSISH_SH_fLi64ELi64ELNS4_4UMMA5MajorE0ELSN_0ELNSM_7ScaleInE0ELSO_0EEEEEENS4_6LayoutISC_NS5_IJNSA_ILi0EEESS_SS_EEEEENS5_IJNS4_10UnderscoreESV_SV_EEEEENS4_13SM90_TMA_LOADENS4_14ComposedLayoutINS4_7SwizzleILi2ELi4ELi3EEENS4_18smem_ptr_flag_bitsILi16EEENSR_INS5_IJNSA_ILi8EEESF_EEENS5_IJSF_SB_EEEEEEEvNS4_8identityESY_S18_vS19_EENS_8epilogue10collective18CollectiveEpilogueINS1B_23Sm100TmaWarpSpecializedILi3ELi2ELi16ELb1ELb0EEEJSG_NS5_IJNSR_ISE_SB_EENSR_ISF_SB_EEEEESH_SI_SH_SI_NS1B_6fusion15FusionCallbacksIS1F_NS1J_17LinearCombinationISH_fSH_fLNS_15FloatRoundStyleE2EEESG_S1I_JEEENS4_5SM1004TMEM4LOAD26SM100_TMEM_LOAD_16dp256b4xESY_S18_NS4_17SM75_U32x4_LDSM_NENS4_14SM90_TMA_STOREES18_NS4_17SM90_U32x4_STSM_NENS4_39AutoVectorizingCopyWithAssumedAlignmentILi128EEEEEEvvEEEEvNT_6ParamsE,"",@"SHT_CUDA_INFO"
	.sectionflags	@""
	.align	4


	//----- nvinfo : EIATTR_CUDA_API_VERSION
	.align		4
        /*0000*/ 	.byte	0x04, 0x37
        /*0002*/ 	.short	(.L_31 - .L_30)
.L_30:
        /*0004*/ 	.word	0x00000082


	//----- nvinfo : EIATTR_KPARAM_INFO
	.align		4
.L_31:
        /*0008*/ 	.byte	0x04, 0x17
        /*000a*/ 	.short	(.L_33 - .L_32)
.L_32:
        /*000c*/ 	.word	0x00000000
        /*0010*/ 	.short	0x0000
        /*0012*/ 	.short	0x0000
        /*0014*/ 	.byte	0x00, 0xf0, 0x01, 0x20


	//----- nvinfo : EIATTR_AT_ENTRY_FRAGMENTS
	.align		4
.L_33:
        /*0018*/ 	.byte	0x04, 0x4f
        /*001a*/ 	.short	(.L_35 - .L_34)


	//   ....[0]....
.L_34:
        /*001c*/ 	.word	0x00000006


	//----- nvinfo : EIATTR_RESERVED_SMEM_USED
	.align		4
.L_35:
        /*0020*/ 	.byte	0x01, 0x41
	.zero		2


	//----- nvinfo : EIATTR_SPARSE_MMA_MASK
	.align		4
        /*0024*/ 	.byte	0x03, 0x50
        /*0026*/ 	.short	0x0000


	//----- nvinfo : EIATTR_TCGEN05_1CTA_USED
	.align		4
        /*0028*/ 	.byte	0x01, 0x51
	.zero		2


	//----- nvinfo : EIATTR_MAXREG_COUNT
	.align		4
        /*002c*/ 	.byte	0x03, 0x1b
        /*002e*/ 	.short	0x00ff


	//----- nvinfo : EIATTR_NUM_BARRIERS
	.align		4
        /*0030*/ 	.byte	0x02, 0x4c
        /*0032*/ 	.byte	0x07
	.zero		1


	//----- nvinfo : EIATTR_EXTERNS
	.align		4
        /*0034*/ 	.byte	0x04, 0x0f
        /*0036*/ 	.short	(.L_37 - .L_36)


	//   ....[0]....
	.align		4
.L_36:
        /*0038*/ 	.word	index@(__assertfail)


	//----- nvinfo : EIATTR_MERCURY_ISA_VERSION
	.align		4
.L_37:
        /*003c*/ 	.byte	0x03, 0x5f
        /*003e*/ 	.short	0x0101


	//----- nvinfo : EIATTR_INT_WARP_WIDE_INSTR_OFFSETS
	.align		4
        /*0040*/ 	.byte	0x04, 0x31
        /*0042*/ 	.short	(.L_39 - .L_38)


	//   ....[0]....
.L_38:
        /*0044*/ 	.word	0x00002090


	//   ....[1]....
        /*0048*/ 	.word	0x000046b0


	//   ....[2]....
        /*004c*/ 	.word	0x000046e0


	//   ....[3]....
        /*0050*/ 	.word	0x00004730


	//   ....[4]....
        /*0054*/ 	.word	0x00005010


	//   ....[5]....
        /*0058*/ 	.word	0x00005030


	//   ....[6]....
        /*005c*/ 	.word	0x00005300


	//   ....[7]....
        /*0060*/ 	.word	0x00005430


	//----- nvinfo : EIATTR_COOP_GROUP_MASK_REGIDS
	.align		4
.L_39:
        /*0064*/ 	.byte	0x04, 0x29
        /*0066*/ 	.short	(.L_41 - .L_40)


	//   ....[0]....
.L_40:
        /*0068*/ 	.word	0xffffffff


	//   ....[1]....
        /*006c*/ 	.word	0xffffffff


	//   ....[2]....
        /*0070*/ 	.word	0xffffffff


	//   ....[3]....
        /*0074*/ 	.word	0xffffffff


	//   ....[4]....
        /*0078*/ 	.word	0xffffffff


	//   ....[5]....
        /*007c*/ 	.word	0xffffffff


	//   ....[6]....
        /*0080*/ 	.word	0xffffffff


	//   ....[7]....
        /*0084*/ 	.word	0xffffffff


	//   ....[8]....
        /*0088*/ 	.word	0xffffffff


	//   ....[9]....
        /*008c*/ 	.word	0xffffffff


	//   ....[10]....
        /*0090*/ 	.word	0xffffffff


	//   ....[11]....
        /*0094*/ 	.word	0xffffffff


	//   ....[12]....
        /*0098*/ 	.word	0xffffffff


	//----- nvinfo : EIATTR_COOP_GROUP_INSTR_OFFSETS
	.align		4
.L_41:
        /*009c*/ 	.byte	0x04, 0x28
        /*009e*/ 	.short	(.L_43 - .L_42)


	//   ....[0]....
.L_42:
        /*00a0*/ 	.word	0x00000090


	//   ....[1]....
        /*00a4*/ 	.word	0x000004d0


	//   ....[2]....
        /*00a8*/ 	.word	0x00000930


	//   ....[3]....
        /*00ac*/ 	.word	0x00000ab0


	//   ....[4]....
        /*00b0*/ 	.word	0x00000bb0


	//   ....[5]....
        /*00b4*/ 	.word	0x00000d20


	//   ....[6]....
        /*00b8*/ 	.word	0x00000ec0


	//   ....[7]....
        /*00bc*/ 	.word	0x00001f70


	//   ....[8]....
        /*00c0*/ 	.word	0x000039b0


	//   ....[9]....
        /*00c4*/ 	.word	0x00003bc0


	//   ....[10]....
        /*00c8*/ 	.word	0x00003bf0


	//   ....[11]....
        /*00cc*/ 	.word	0x000045a0


	//   ....[12]....
        /*00d0*/ 	.word	0x000047d0


	//----- nvinfo : EIATTR_VRC_CTA_INIT_COUNT
	.align		4
.L_43:
        /*00d4*/ 	.byte	0x02, 0x4a
        /*00d6*/ 	.byte	0x80
	.zero		1


	//----- nvinfo : EIATTR_SYSCALL_OFFSETS
	.align		4
        /*00d8*/ 	.byte	0x04, 0x46
        /*00da*/ 	.short	(.L_45 - .L_44)


	//   ....[0]....
.L_44:
        /*00dc*/ 	.word	0x00006010


	//   ....[1]....
        /*00e0*/ 	.word	0x00006100


	//   ....[2]....
        /*00e4*/ 	.word	0x000068e0


	//   ....[3]....
        /*00e8*/ 	.word	0x00007220


	//----- nvinfo : EIATTR_MBARRIER_INSTR_OFFSETS
	.align		4
.L_45:
        /*00ec*/ 	.byte	0x04, 0x39
        /*00ee*/ 	.short	(.L_47 - .L_46)


	//   ....[0]....
.L_46:
        /*00f0*/ 	.word	0x000005d0
        /*00f4*/ 	.word	0x000000ff
        /*00f8*/ 	.word	0x00000000
        /*00fc*/ 	.short	0x0100
        /*00fe*/ 	.byte	0x05
	.zero		1


	//   ....[1]....
        /*0100*/ 	.word	0x000005e0
        /*0104*/ 	.word	0x000000ff
        /*0108*/ 	.word	0x000000d0
        /*010c*/ 	.short	0x0100
        /*010e*/ 	.byte	0x05
	.zero		1


	//   ....[2]....
        /*0110*/ 	.word	0x000005f0
        /*0114*/ 	.word	0x000000ff
        /*0118*/ 	.word	0x00000008
        /*011c*/ 	.short	0x0100
        /*011e*/ 	.byte	0x05
	.zero		1


	//   ....[3]....
        /*0120*/ 	.word	0x00000600
        /*0124*/ 	.word	0x000000ff
        /*0128*/ 	.word	0x000000d8
        /*012c*/ 	.short	0x0100
        /*012e*/ 	.byte	0x05
	.zero		1


	//   ....[4]....
        /*0130*/ 	.word	0x00000610
        /*0134*/ 	.word	0x000000ff
        /*0138*/ 	.word	0x00000010
        /*013c*/ 	.short	0x0100
        /*013e*/ 	.byte	0x05
	.zero		1


	//   ....[5]....
        /*0140*/ 	.word	0x00000620
        /*0144*/ 	.word	0x000000ff
        /*0148*/ 	.word	0x000000e0
        /*014c*/ 	.short	0x0100
        /*014e*/ 	.byte	0x05
	.zero		1


	//   ....[6]....
        /*0150*/ 	.word	0x00000630
        /*0154*/ 	.word	0x000000ff
        /*0158*/ 	.word	0x00000018
        /*015c*/ 	.short	0x0100
        /*015e*/ 	.byte	0x05
	.zero		1


	//   ....[7]....
        /*0160*/ 	.word	0x00000640
        /*0164*/ 	.word	0x000000ff
        /*0168*/ 	.word	0x000000e8
        /*016c*/ 	.short	0x0100
        /*016e*/ 	.byte	0x05
	.zero		1


	//   ....[8]....
        /*0170*/ 	.word	0x00000650
        /*0174*/ 	.word	0x000000ff
        /*0178*/ 	.word	0x00000020
        /*017c*/ 	.short	0x0100
        /*017e*/ 	.byte	0x05
	.zero		1


	//   ....[9]....
        /*0180*/ 	.word	0x00000660
        /*0184*/ 	.word	0x000000ff
        /*0188*/ 	.word	0x000000f0
        /*018c*/ 	.short	0x0100
        /*018e*/ 	.byte	0x05
	.zero		1


	//   ....[10]....
        /*0190*/ 	.word	0x00000670
        /*0194*/ 	.word	0x000000ff
        /*0198*/ 	.word	0x00000028
        /*019c*/ 	.short	0x0100
        /*019e*/ 	.byte	0x05
	.zero		1


	//   ....[11]....
        /*01a0*/ 	.word	0x00000680
        /*01a4*/ 	.word	0x000000ff
        /*01a8*/ 	.word	0x000000f8
        /*01ac*/ 	.short	0x0100
        /*01ae*/ 	.byte	0x05
	.zero		1


	//   ....[12]....
        /*01b0*/ 	.word	0x00000690
        /*01b4*/ 	.word	0x000000ff
        /*01b8*/ 	.word	0x00000030
        /*01bc*/ 	.short	0x0100
        /*01be*/ 	.byte	0x05
	.zero		1


	//   ....[13]....
        /*01c0*/ 	.word	0x000006a0
        /*01c4*/ 	.word	0x000000ff
        /*01c8*/ 	.word	0x00000100
        /*01cc*/ 	.short	0x0100
        /*01ce*/ 	.byte	0x05
	.zero		1


	//   ....[14]....
        /*01d0*/ 	.word	0x000006b0
        /*01d4*/ 	.word	0x000000ff
        /*01d8*/ 	.word	0x00000038
        /*01dc*/ 	.short	0x0100
        /*01de*/ 	.byte	0x05
	.zero		1


	//   ....[15]....
        /*01e0*/ 	.word	0x000006c0
        /*01e4*/ 	.word	0x000000ff
        /*01e8*/ 	.word	0x00000108
        /*01ec*/ 	.short	0x0100
        /*01ee*/ 	.byte	0x05
	.zero		1


	//   ....[16]....
        /*01f0*/ 	.word	0x000006d0
        /*01f4*/ 	.word	0x000000ff
        /*01f8*/ 	.word	0x00000040
        /*01fc*/ 	.short	0x0100
        /*01fe*/ 	.byte	0x05
	.zero		1


	//   ....[17]....
        /*0200*/ 	.word	0x000006e0
        /*0204*/ 	.word	0x000000ff
        /*0208*/ 	.word	0x00000110
        /*020c*/ 	.short	0x0100
        /*020e*/ 	.byte	0x05
	.zero		1


	//   ....[18]....
        /*0210*/ 	.word	0x000006f0
        /*0214*/ 	.word	0x000000ff
        /*0218*/ 	.word	0x00000048
        /*021c*/ 	.short	0x0100
        /*021e*/ 	.byte	0x05
	.zero		1


	//   ....[19]....
        /*0220*/ 	.word	0x00000700
        /*0224*/ 	.word	0x000000ff
        /*0228*/ 	.word	0x00000118
        /*022c*/ 	.short	0x0100
        /*022e*/ 	.byte	0x05
	.zero		1


	//   ....[20]....
        /*0230*/ 	.word	0x00000710
        /*0234*/ 	.word	0x000000ff
        /*0238*/ 	.word	0x00000050
        /*023c*/ 	.short	0x0100
        /*023e*/ 	.byte	0x05
	.zero		1


	//   ....[21]....
        /*0240*/ 	.word	0x00000720
        /*0244*/ 	.word	0x000000ff
        /*0248*/ 	.word	0x00000120
        /*024c*/ 	.short	0x0100
        /*024e*/ 	.byte	0x05
	.zero		1


	//   ....[22]....
        /*0250*/ 	.word	0x00000730
        /*0254*/ 	.word	0x000000ff
        /*0258*/ 	.word	0x00000058
        /*025c*/ 	.short	0x0100
        /*025e*/ 	.byte	0x05
	.zero		1


	//   ....[23]....
        /*0260*/ 	.word	0x00000740
        /*0264*/ 	.word	0x000000ff
        /*0268*/ 	.word	0x00000128
        /*026c*/ 	.short	0x0100
        /*026e*/ 	.byte	0x05
	.zero		1


	//   ....[24]....
        /*0270*/ 	.word	0x00000750
        /*0274*/ 	.word	0x000000ff
        /*0278*/ 	.word	0x00000060
        /*027c*/ 	.short	0x0100
        /*027e*/ 	.byte	0x05
	.zero		1


	//   ....[25]....
        /*0280*/ 	.word	0x00000760
        /*0284*/ 	.word	0x000000ff
        /*0288*/ 	.word	0x00000130
        /*028c*/ 	.short	0x0100
        /*028e*/ 	.byte	0x05
	.zero		1


	//   ....[26]....
        /*0290*/ 	.word	0x00000770
        /*0294*/ 	.word	0x000000ff
        /*0298*/ 	.word	0x00000068
        /*029c*/ 	.short	0x0100
        /*029e*/ 	.byte	0x05
	.zero		1


	//   ....[27]....
        /*02a0*/ 	.word	0x00000780
        /*02a4*/ 	.word	0x000000ff
        /*02a8*/ 	.word	0x00000138
        /*02ac*/ 	.short	0x0100
        /*02ae*/ 	.byte	0x05
	.zero		1


	//   ....[28]....
        /*02b0*/ 	.word	0x00000790
        /*02b4*/ 	.word	0x000000ff
        /*02b8*/ 	.word	0x00000070
        /*02bc*/ 	.short	0x0100
        /*02be*/ 	.byte	0x05
	.zero		1


	//   ....[29]....
        /*02c0*/ 	.word	0x000007a0
        /*02c4*/ 	.word	0x000000ff
        /*02c8*/ 	.word	0x00000140
        /*02cc*/ 	.short	0x0100
        /*02ce*/ 	.byte	0x05
	.zero		1


	//   ....[30]....
        /*02d0*/ 	.word	0x000007b0
        /*02d4*/ 	.word	0x000000ff
        /*02d8*/ 	.word	0x00000078
        /*02dc*/ 	.short	0x0100
        /*02de*/ 	.byte	0x05
	.zero		1


	//   ....[31]....
        /*02e0*/ 	.word	0x000007c0
        /*02e4*/ 	.word	0x000000ff
        /*02e8*/ 	.word	0x00000148
        /*02ec*/ 	.short	0x0100
        /*02ee*/ 	.byte	0x05
	.zero		1


	//   ....[32]....
        /*02f0*/ 	.word	0x000007d0
        /*02f4*/ 	.word	0x000000ff
        /*02f8*/ 	.word	0x00000080
        /*02fc*/ 	.short	0x0100
        /*02fe*/ 	.byte	0x05
	.zero		1


	//   ....[33]....
        /*0300*/ 	.word	0x000007e0
        /*0304*/ 	.word	0x000000ff
        /*0308*/ 	.word	0x00000150
        /*030c*/ 	.short	0x0100
        /*030e*/ 	.byte	0x05
	.zero		1


	//   ....[34]....
        /*0310*/ 	.word	0x000007f0
        /*0314*/ 	.word	0x000000ff
        /*0318*/ 	.word	0x00000088
        /*031c*/ 	.short	0x0100
        /*031e*/ 	.byte	0x05
	.zero		1


	//   ....[35]....
        /*0320*/ 	.word	0x00000800
        /*0324*/ 	.word	0x000000ff
        /*0328*/ 	.word	0x00000158
        /*032c*/ 	.short	0x0100
        /*032e*/ 	.byte	0x05
	.zero		1


	//   ....[36]....
        /*0330*/ 	.word	0x00000810
        /*0334*/ 	.word	0x000000ff
        /*0338*/ 	.word	0x00000090
        /*033c*/ 	.short	0x0100
        /*033e*/ 	.byte	0x05
	.zero		1


	//   ....[37]....
        /*0340*/ 	.word	0x00000820
        /*0344*/ 	.word	0x000000ff
        /*0348*/ 	.word	0x00000160
        /*034c*/ 	.short	0x0100
        /*034e*/ 	.byte	0x05
	.zero		1


	//   ....[38]....
        /*0350*/ 	.word	0x00000830
        /*0354*/ 	.word	0x000000ff
        /*0358*/ 	.word	0x00000098
        /*035c*/ 	.short	0x0100
        /*035e*/ 	.byte	0x05
	.zero		1


	//   ....[39]....
        /*0360*/ 	.word	0x00000840
        /*0364*/ 	.word	0x000000ff
        /*0368*/ 	.word	0x00000168
        /*036c*/ 	.short	0x0100
        /*036e*/ 	.byte	0x05
	.zero		1


	//   ....[40]....
        /*0370*/ 	.word	0x00000850
        /*0374*/ 	.word	0x000000ff
        /*0378*/ 	.word	0x000000a0
        /*037c*/ 	.short	0x0100
        /*037e*/ 	.byte	0x05
	.zero		1


	//   ....[41]....
        /*0380*/ 	.word	0x00000860
        /*0384*/ 	.word	0x000000ff
        /*0388*/ 	.word	0x00000170
        /*038c*/ 	.short	0x0100
        /*038e*/ 	.byte	0x05
	.zero		1


	//   ....[42]....
        /*0390*/ 	.word	0x00000870
        /*0394*/ 	.word	0x000000ff
        /*0398*/ 	.word	0x000000a8
        /*039c*/ 	.short	0x0100
        /*039e*/ 	.byte	0x05
	.zero		1


	//   ....[43]....
        /*03a0*/ 	.word	0x00000880
        /*03a4*/ 	.word	0x000000ff
        /*03a8*/ 	.word	0x00000178
        /*03ac*/ 	.short	0x0100
        /*03ae*/ 	.byte	0x05
	.zero		1


	//   ....[44]....
        /*03b0*/ 	.word	0x00000890
        /*03b4*/ 	.word	0x000000ff
        /*03b8*/ 	.word	0x000000b0
        /*03bc*/ 	.short	0x0100
        /*03be*/ 	.byte	0x05
	.zero		1


	//   ....[45]....
        /*03c0*/ 	.word	0x000008a0
        /*03c4*/ 	.word	0x000000ff
        /*03c8*/ 	.word	0x00000180
        /*03cc*/ 	.short	0x0100
        /*03ce*/ 	.byte	0x05
	.zero		1


	//   ....[46]....
        /*03d0*/ 	.word	0x000008b0
        /*03d4*/ 	.word	0x000000ff
        /*03d8*/ 	.word	0x000000b8
        /*03dc*/ 	.short	0x0100
        /*03de*/ 	.byte	0x05
	.zero		1


	//   ....[47]....
        /*03e0*/ 	.word	0x000008c0
        /*03e4*/ 	.word	0x000000ff
        /*03e8*/ 	.word	0x00000188
        /*03ec*/ 	.short	0x0100
        /*03ee*/ 	.byte	0x05
	.zero		1


	//   ....[48]....
        /*03f0*/ 	.word	0x000008d0
        /*03f4*/ 	.word	0x000000ff
        /*03f8*/ 	.word	0x000000c0
        /*03fc*/ 	.short	0x0100
        /*03fe*/ 	.byte	0x05
	.zero		1


	//   ....[49]....
        /*0400*/ 	.word	0x000008e0
        /*0404*/ 	.word	0x000000ff
        /*0408*/ 	.word	0x00000190
        /*040c*/ 	.short	0x0100
        /*040e*/ 	.byte	0x05
	.zero		1


	//   ....[50]....
        /*0410*/ 	.word	0x000008f0
        /*0414*/ 	.word	0x000000ff
        /*0418*/ 	.word	0x000000c8
        /*041c*/ 	.short	0x0100
        /*041e*/ 	.byte	0x05
	.zero		1


	//   ....[51]....
        /*0420*/ 	.word	0x00000900
        /*0424*/ 	.word	0x000000ff
        /*0428*/ 	.word	0x00000198
        /*042c*/ 	.short	0x0100
        /*042e*/ 	.byte	0x05
	.zero		1


	//   ....[52]....
        /*0430*/ 	.word	0x00000a40
        /*0434*/ 	.word	0x000000ff
        /*0438*/ 	.word	0x000001a0
        /*043c*/ 	.short	0x0100
        /*043e*/ 	.byte	0x07
	.zero		1


	//   ....[53]....
        /*0440*/ 	.word	0x00000a50
        /*0444*/ 	.word	0x000000ff
        /*0448*/ 	.word	0x000001b8
        /*044c*/ 	.short	0x0100
        /*044e*/ 	.byte	0x07
	.zero		1


	//   ....[54]....
        /*0450*/ 	.word	0x00000a60
        /*0454*/ 	.word	0x000000ff
        /*0458*/ 	.word	0x000001a8
        /*045c*/ 	.short	0x0100
        /*045e*/ 	.byte	0x07
	.zero		1


	//   ....[55]....
        /*0460*/ 	.word	0x00000a70
        /*0464*/ 	.word	0x000000ff
        /*0468*/ 	.word	0x000001c0
        /*046c*/ 	.short	0x0100
        /*046e*/ 	.byte	0x07
	.zero		1


	//   ....[56]....
        /*0470*/ 	.word	0x00000a80
        /*0474*/ 	.word	0x000000ff
        /*0478*/ 	.word	0x000001b0
        /*047c*/ 	.short	0x0100
        /*047e*/ 	.byte	0x07
	.zero		1


	//   ....[57]....
        /*0480*/ 	.word	0x00000a90
        /*0484*/ 	.word	0x000000ff
        /*0488*/ 	.word	0x000001c8
        /*048c*/ 	.short	0x0100
        /*048e*/ 	.byte	0x07
	.zero		1


	//   ....[58]....
        /*0490*/ 	.word	0x00000b80
        /*0494*/ 	.word	0x000000ff
        /*0498*/ 	.word	0x000001d0
        /*049c*/ 	.short	0x0100
        /*049e*/ 	.byte	0x05
	.zero		1


	//   ....[59]....
        /*04a0*/ 	.word	0x00000b90
        /*04a4*/ 	.word	0x000000ff
        /*04a8*/ 	.word	0x000001d8
        /*04ac*/ 	.short	0x0100
        /*04ae*/ 	.byte	0x05
	.zero		1


	//   ....[60]....
        /*04b0*/ 	.word	0x00000cd0
        /*04b4*/ 	.word	0x000000ff
        /*04b8*/ 	.word	0x000001e0
        /*04bc*/ 	.short	0x0100
        /*04be*/ 	.byte	0x05
	.zero		1


	//   ....[61]....
        /*04c0*/ 	.word	0x00000ce0
        /*04c4*/ 	.word	0x000000ff
        /*04c8*/ 	.word	0x000001f0
        /*04cc*/ 	.short	0x0100
        /*04ce*/ 	.byte	0x05
	.zero		1


	//   ....[62]....
        /*04d0*/ 	.word	0x00000cf0
        /*04d4*/ 	.word	0x000000ff
        /*04d8*/ 	.word	0x000001e8
        /*04dc*/ 	.short	0x0100
        /*04de*/ 	.byte	0x05
	.zero		1


	//   ....[63]....
        /*04e0*/ 	.word	0x00000d00
        /*04e4*/ 	.word	0x000000ff
        /*04e8*/ 	.word	0x000001f8
        /*04ec*/ 	.short	0x0100
        /*04ee*/ 	.byte	0x05
	.zero		1


	//   ....[64]....
        /*04f0*/ 	.word	0x00000e30
        /*04f4*/ 	.word	0x000000ff
        /*04f8*/ 	.word	0x00000200
        /*04fc*/ 	.short	0x0100
        /*04fe*/ 	.byte	0x07
	.zero		1


	//   ....[65]....
        /*0500*/ 	.word	0x00000e40
        /*0504*/ 	.word	0x000000ff
        /*0508*/ 	.word	0x00000220
        /*050c*/ 	.short	0x0100
        /*050e*/ 	.byte	0x07
	.zero		1


	//   ....[66]....
        /*0510*/ 	.word	0x00000e50
        /*0514*/ 	.word	0x000000ff
        /*0518*/ 	.word	0x00000208
        /*051c*/ 	.short	0x0100
        /*051e*/ 	.byte	0x07
	.zero		1


	//   ....[67]....
        /*0520*/ 	.word	0x00000e60
        /*0524*/ 	.word	0x000000ff
        /*0528*/ 	.word	0x00000228
        /*052c*/ 	.short	0x0100
        /*052e*/ 	.byte	0x07
	.zero		1


	//   ....[68]....
        /*0530*/ 	.word	0x00000e70
        /*0534*/ 	.word	0x000000ff
        /*0538*/ 	.word	0x00000210
        /*053c*/ 	.short	0x0100
        /*053e*/ 	.byte	0x07
	.zero		1


	//   ....[69]....
        /*0540*/ 	.word	0x00000e80
        /*0544*/ 	.word	0x000000ff
        /*0548*/ 	.word	0x00000230
        /*054c*/ 	.short	0x0100
        /*054e*/ 	.byte	0x07
	.zero		1


	//   ....[70]....
        /*0550*/ 	.word	0x00000e90
        /*0554*/ 	.word	0x000000ff
        /*0558*/ 	.word	0x00000218
        /*055c*/ 	.short	0x0100
        /*055e*/ 	.byte	0x07
	.zero		1


	//   ....[71]....
        /*0560*/ 	.word	0x00000ea0
        /*0564*/ 	.word	0x000000ff
        /*0568*/ 	.word	0x00000238
        /*056c*/ 	.short	0x0100
        /*056e*/ 	.byte	0x07
	.zero		1


	//   ....[72]....
        /*0570*/ 	.word	0x00000f90
        /*0574*/ 	.word	0x000000ff
        /*0578*/ 	.word	0x00000240
        /*057c*/ 	.short	0x0100
        /*057e*/ 	.byte	0x05
	.zero		1


	//   ....[73]....
        /*0580*/ 	.word	0x00000fa0
        /*0584*/ 	.word	0x000000ff
        /*0588*/ 	.word	0x00000250
        /*058c*/ 	.short	0x0100
        /*058e*/ 	.byte	0x05
	.zero		1


	//   ....[74]....
        /*0590*/ 	.word	0x00000fb0
        /*0594*/ 	.word	0x000000ff
        /*0598*/ 	.word	0x00000248
        /*059c*/ 	.short	0x0100
        /*059e*/ 	.byte	0x05
	.zero		1


	//   ....[75]....
        /*05a0*/ 	.word	0x00000fc0
        /*05a4*/ 	.word	0x000000ff
        /*05a8*/ 	.word	0x00000258
        /*05ac*/ 	.short	0x0100
        /*05ae*/ 	.byte	0x05
	.zero		1


	//   ....[76]....
        /*05b0*/ 	.word	0x00001890
        /*05b4*/ 	.word	0x00000002
        /*05b8*/ 	.word	0x00000250
        /*05bc*/ 	.short	0x010a
        /*05be*/ 	.byte	0xff
	.zero		1


	//   ....[77]....
        /*05c0*/ 	.word	0x000018c0
        /*05c4*/ 	.word	0x00000002
        /*05c8*/ 	.word	0x00000240
        /*05cc*/ 	.short	0x0101
        /*05ce*/ 	.byte	0xff
	.zero		1


	//   ....[78]....
        /*05d0*/ 	.word	0x00001990
        /*05d4*/ 	.word	0x000000ff
        /*05d8*/ 	.word	0x000000d0
        /*05dc*/ 	.short	0x010a
        /*05de*/ 	.byte	0x08
	.zero		1


	//   ....[79]....
        /*05e0*/ 	.word	0x00001a30
        /*05e4*/ 	.word	0x000000ff
        /*05e8*/ 	.word	0x000000d0
        /*05ec*/ 	.short	0x010a
        /*05ee*/ 	.byte	0x21
	.zero		1


	//   ....[80]....
        /*05f0*/ 	.word	0x00001b90
        /*05f4*/ 	.word	0x000000ff
        /*05f8*/ 	.word	0x000000d0
        /*05fc*/ 	.short	0x010a
        /*05fe*/ 	.byte	0x08
	.zero		1


	//   ....[81]....
        /*0600*/ 	.word	0x00001c80
        /*0604*/ 	.word	0x000000ff
        /*0608*/ 	.word	0x000001d8
        /*060c*/ 	.short	0x0101
        /*060e*/ 	.byte	0x04
	.zero		1


	//   ....[82]....
        /*0610*/ 	.word	0x00001ca0
        /*0614*/ 	.word	0x000000ff
        /*0618*/ 	.word	0x000000d0
        /*061c*/ 	.short	0x010a
        /*061e*/ 	.byte	0x08
	.zero		1


	//   ....[83]....
        /*0620*/ 	.word	0x00001d20
        /*0624*/ 	.word	0x000000ff
        /*0628*/ 	.word	0x000000d0
        /*062c*/ 	.short	0x010a
        /*062e*/ 	.byte	0x11
	.zero		1


	//   ....[84]....
        /*0630*/ 	.word	0x00001e80
        /*0634*/ 	.word	0x000000ff
        /*0638*/ 	.word	0x000000d0
        /*063c*/ 	.short	0x010a
        /*063e*/ 	.byte	0x08
	.zero		1


	//   ....[85]....
        /*0640*/ 	.word	0x00001fa0
        /*0644*/ 	.word	0x00000002
        /*0648*/ 	.word	0x000001e0
        /*064c*/ 	.short	0x010a
        /*064e*/ 	.byte	0xff
	.zero		1


	//   ....[86]....
        /*0650*/ 	.word	0x00002060
        /*0654*/ 	.word	0x00000002
        /*0658*/ 	.word	0x00000000
        /*065c*/ 	.short	0x0101
        /*065e*/ 	.byte	0xff
	.zero		1


	//   ....[87]....
        /*0660*/ 	.word	0x000025c0
        /*0664*/ 	.word	0x000000ff
        /*0668*/ 	.word	0x00000000
        /*066c*/ 	.short	0x010a
        /*066e*/ 	.byte	0x05
	.zero		1


	//   ....[88]....
        /*0670*/ 	.word	0x00002650
        /*0674*/ 	.word	0x000000ff
        /*0678*/ 	.word	0x00000000
        /*067c*/ 	.short	0x010a
        /*067e*/ 	.byte	0x05
	.zero		1


	//   ....[89]....
        /*0680*/ 	.word	0x000026e0
        /*0684*/ 	.word	0x000000ff
        /*0688*/ 	.word	0x00000000
        /*068c*/ 	.short	0x010a
        /*068e*/ 	.byte	0x05
	.zero		1


	//   ....[90]....
        /*0690*/ 	.word	0x00002770
        /*0694*/ 	.word	0x000000ff
        /*0698*/ 	.word	0x00000000
        /*069c*/ 	.short	0x010a
        /*069e*/ 	.byte	0x05
	.zero		1


	//   ....[91]....
        /*06a0*/ 	.word	0x00002800
        /*06a4*/ 	.word	0x000000ff
        /*06a8*/ 	.word	0x00000000
        /*06ac*/ 	.short	0x010a
        /*06ae*/ 	.byte	0x05
	.zero		1


	//   ....[92]....
        /*06b0*/ 	.word	0x00002890
        /*06b4*/ 	.word	0x000000ff
        /*06b8*/ 	.word	0x00000000
        /*06bc*/ 	.short	0x010a
        /*06be*/ 	.byte	0x05
	.zero		1


	//   ....[93]....
        /*06c0*/ 	.word	0x00002920
        /*06c4*/ 	.word	0x000000ff
        /*06c8*/ 	.word	0x00000000
        /*06cc*/ 	.short	0x010a
        /*06ce*/ 	.byte	0x05
	.zero		1


	//   ....[94]....
        /*06d0*/ 	.word	0x000029b0
        /*06d4*/ 	.word	0x000000ff
        /*06d8*/ 	.word	0x00000000
        /*06dc*/ 	.short	0x010a
        /*06de*/ 	.byte	0x05
	.zero		1


	//   ....[95]....
        /*06e0*/ 	.word	0x00002a40
        /*06e4*/ 	.word	0x000000ff
        /*06e8*/ 	.word	0x00000000
        /*06ec*/ 	.short	0x010a
        /*06ee*/ 	.byte	0x05
	.zero		1


	//   ....[96]....
        /*06f0*/ 	.word	0x00002ad0
        /*06f4*/ 	.word	0x000000ff
        /*06f8*/ 	.word	0x00000000
        /*06fc*/ 	.short	0x010a
        /*06fe*/ 	.byte	0x05
	.zero		1


	//   ....[97]....
        /*0700*/ 	.word	0x00002b60
        /*0704*/ 	.word	0x000000ff
        /*0708*/ 	.word	0x00000000
        /*070c*/ 	.short	0x010a
        /*070e*/ 	.byte	0x05
	.zero		1


	//   ....[98]....
        /*0710*/ 	.word	0x00002bf0
        /*0714*/ 	.word	0x000000ff
        /*0718*/ 	.word	0x00000000
        /*071c*/ 	.short	0x010a
        /*071e*/ 	.byte	0x05
	.zero		1


	//   ....[99]....
        /*0720*/ 	.word	0x00002c80
        /*0724*/ 	.word	0x000000ff
        /*0728*/ 	.word	0x00000000
        /*072c*/ 	.short	0x010a
        /*072e*/ 	.byte	0x05
	.zero		1


	//   ....[100]....
        /*0730*/ 	.word	0x00002d10
        /*0734*/ 	.word	0x000000ff
        /*0738*/ 	.word	0x00000000
        /*073c*/ 	.short	0x010a
        /*073e*/ 	.byte	0x05
	.zero		1


	//   ....[101]....
        /*0740*/ 	.word	0x00002da0
        /*0744*/ 	.word	0x000000ff
        /*0748*/ 	.word	0x00000000
        /*074c*/ 	.short	0x010a
        /*074e*/ 	.byte	0x05
	.zero		1


	//   ....[102]....
        /*0750*/ 	.word	0x00002e30
        /*0754*/ 	.word	0x000000ff
        /*0758*/ 	.word	0x00000000
        /*075c*/ 	.short	0x010a
        /*075e*/ 	.byte	0x05
	.zero		1


	//   ....[103]....
        /*0760*/ 	.word	0x00002ec0
        /*0764*/ 	.word	0x000000ff
        /*0768*/ 	.word	0x00000000
        /*076c*/ 	.short	0x010a
        /*076e*/ 	.byte	0x05
	.zero		1


	//   ....[104]....
        /*0770*/ 	.word	0x00002f50
        /*0774*/ 	.word	0x000000ff
        /*0778*/ 	.word	0x00000000
        /*077c*/ 	.short	0x010a
        /*077e*/ 	.byte	0x05
	.zero		1


	//   ....[105]....
        /*0780*/ 	.word	0x00002fe0
        /*0784*/ 	.word	0x000000ff
        /*0788*/ 	.word	0x00000000
        /*078c*/ 	.short	0x010a
        /*078e*/ 	.byte	0x05
	.zero		1


	//   ....[106]....
        /*0790*/ 	.word	0x00003070
        /*0794*/ 	.word	0x000000ff
        /*0798*/ 	.word	0x00000000
        /*079c*/ 	.short	0x010a
        /*079e*/ 	.byte	0x05
	.zero		1


	//   ....[107]....
        /*07a0*/ 	.word	0x00003100
        /*07a4*/ 	.word	0x000000ff
        /*07a8*/ 	.word	0x00000000
        /*07ac*/ 	.short	0x010a
        /*07ae*/ 	.byte	0x05
	.zero		1


	//   ....[108]....
        /*07b0*/ 	.word	0x00003190
        /*07b4*/ 	.word	0x000000ff
        /*07b8*/ 	.word	0x00000000
        /*07bc*/ 	.short	0x010a
        /*07be*/ 	.byte	0x05
	.zero		1


	//   ....[109]....
        /*07c0*/ 	.word	0x00003220
        /*07c4*/ 	.word	0x000000ff
        /*07c8*/ 	.word	0x00000000
        /*07cc*/ 	.short	0x010a
        /*07ce*/ 	.byte	0x05
	.zero		1


	//   ....[110]....
        /*07d0*/ 	.word	0x000032b0
        /*07d4*/ 	.word	0x000000ff
        /*07d8*/ 	.word	0x00000000
        /*07dc*/ 	.short	0x010a
        /*07de*/ 	.byte	0x05
	.zero		1


	//   ....[111]....
        /*07e0*/ 	.word	0x00003340
        /*07e4*/ 	.word	0x000000ff
        /*07e8*/ 	.word	0x00000000
        /*07ec*/ 	.short	0x010a
        /*07ee*/ 	.byte	0x05
	.zero		1


	//   ....[112]....
        /*07f0*/ 	.word	0x000033e0
        /*07f4*/ 	.word	0x00000000
        /*07f8*/ 	.word	0x00000000
        /*07fc*/ 	.short	0x010a
        /*07fe*/ 	.byte	0xff
	.zero		1


	//   ....[113]....
        /*0800*/ 	.word	0x00003500
        /*0804*/ 	.word	0x00000000
        /*0808*/ 	.word	0x00000240
        /*080c*/ 	.short	0x010a
        /*080e*/ 	.byte	0xff
	.zero		1


	//   ....[114]....
        /*0810*/ 	.word	0x00003570
        /*0814*/ 	.word	0x00000000
        /*0818*/ 	.word	0x00000000
        /*081c*/ 	.short	0x0101
        /*081e*/ 	.byte	0xff
	.zero		1


	//   ....[115]....
        /*0820*/ 	.word	0x00003590
        /*0824*/ 	.word	0x000000ff
        /*0828*/ 	.word	0x000001f0
        /*082c*/ 	.short	0x010a
        /*082e*/ 	.byte	0x05
	.zero		1


	//   ....[116]....
        /*0830*/ 	.word	0x000036b0
        /*0834*/ 	.word	0x00000000
        /*0838*/ 	.word	0x000001e0
        /*083c*/ 	.short	0x010a
        /*083e*/ 	.byte	0xff
	.zero		1


	//   ....[117]....
        /*0840*/ 	.word	0x000037b0
        /*0844*/ 	.word	0x00000000
        /*0848*/ 	.word	0x00000000
        /*084c*/ 	.short	0x0101
        /*084e*/ 	.byte	0xff
	.zero		1


	//   ....[118]....
        /*0850*/ 	.word	0x00003840
        /*0854*/ 	.word	0x000000ff
        /*0858*/ 	.word	0x000001f0
        /*085c*/ 	.short	0x0106
        /*085e*/ 	.byte	0x05
	.zero		1


	//   ....[119]....
        /*0860*/ 	.word	0x00003860
        /*0864*/ 	.word	0x000000ff
        /*0868*/ 	.word	0x000001f0
        /*086c*/ 	.short	0x010a
        /*086e*/ 	.byte	0x05
	.zero		1


	//   ....[120]....
        /*0870*/ 	.word	0x000038f0
        /*0874*/ 	.word	0x000000ff
        /*0878*/ 	.word	0x000001f0
        /*087c*/ 	.short	0x0106
        /*087e*/ 	.byte	0x04
	.zero		1


	//   ....[121]....
        /*0880*/ 	.word	0x00003930
        /*0884*/ 	.word	0x00000000
        /*0888*/ 	.word	0x000001f0
        /*088c*/ 	.short	0x010a
        /*088e*/ 	.byte	0xff
	.zero		1


	//   ....[122]....
        /*0890*/ 	.word	0x00003e30
        /*0894*/ 	.word	0x00000000
        /*0898*/ 	.word	0x000001e0
        /*089c*/ 	.short	0x010a
        /*089e*/ 	.byte	0xff
	.zero		1


	//   ....[123]....
        /*08a0*/ 	.word	0x00003f30
        /*08a4*/ 	.word	0x00000003
        /*08a8*/ 	.word	0x00000000
        /*08ac*/ 	.short	0x0101
        /*08ae*/ 	.byte	0xff
	.zero		1


	//   ....[124]....
        /*08b0*/ 	.word	0x00003f40
        /*08b4*/ 	.word	0x000000ff
        /*08b8*/ 	.word	0x00000000
        /*08bc*/ 	.short	0x010a
        /*08be*/ 	.byte	0x04
	.zero		1


	//   ....[125]....
        /*08c0*/ 	.word	0x00003fc0
        /*08c4*/ 	.word	0x000000ff
        /*08c8*/ 	.word	0x00000220
        /*08cc*/ 	.short	0x010a
        /*08ce*/ 	.byte	0x08
	.zero		1


	//   ....[126]....
        /*08d0*/ 	.word	0x000040a0
        /*08d4*/ 	.word	0x000000ff
        /*08d8*/ 	.word	0x00000000
        /*08dc*/ 	.short	0x010a
        /*08de*/ 	.byte	0x07
	.zero		1


	//   ....[127]....
        /*08e0*/ 	.word	0x000041e0
        /*08e4*/ 	.word	0x000000ff
        /*08e8*/ 	.word	0x00000000
        /*08ec*/ 	.short	0x010a
        /*08ee*/ 	.byte	0x04
	.zero		1


	//   ....[128]....
        /*08f0*/ 	.word	0x000043d0
        /*08f4*/ 	.word	0x000000ff
        /*08f8*/ 	.word	0x00000000
        /*08fc*/ 	.short	0x010a
        /*08fe*/ 	.byte	0x05
	.zero		1


	//   ....[129]....
        /*0900*/ 	.word	0x00004460
        /*0904*/ 	.word	0x000000ff
        /*0908*/ 	.word	0x00000000
        /*090c*/ 	.short	0x010a
        /*090e*/ 	.byte	0x05
	.zero		1


	//   ....[130]....
        /*0910*/ 	.word	0x000044f0
        /*0914*/ 	.word	0x000000ff
        /*0918*/ 	.word	0x00000000
        /*091c*/ 	.short	0x010a
        /*091e*/ 	.byte	0x05
	.zero		1


	//   ....[131]....
        /*0920*/ 	.word	0x00004580
        /*0924*/ 	.word	0x000000ff
        /*0928*/ 	.word	0x00000000
        /*092c*/ 	.short	0x010a
        /*092e*/ 	.byte	0x07
	.zero		1


	//   ....[132]....
        /*0930*/ 	.word	0x000049b0
        /*0934*/ 	.word	0x00000000
        /*0938*/ 	.word	0x000001e0
        /*093c*/ 	.short	0x010a
        /*093e*/ 	.byte	0xff
	.zero		1


	//   ....[133]....
        /*0940*/ 	.word	0x00004a70
        /*0944*/ 	.word	0x00000000
        /*0948*/ 	.word	0x00000000
        /*094c*/ 	.short	0x0101
        /*094e*/ 	.byte	0xff
	.zero		1


	//   ....[134]....
        /*0950*/ 	.word	0x00004d90
        /*0954*/ 	.word	0x000000ff
        /*0958*/ 	.word	0x000001d8
        /*095c*/ 	.short	0x010a
        /*095e*/ 	.byte	0x07
	.zero		1


	//   ....[135]....
        /*0960*/ 	.word	0x00004fb0
        /*0964*/ 	.word	0x000000ff
        /*0968*/ 	.word	0x000001b8
        /*096c*/ 	.short	0x010a
        /*096e*/ 	.byte	0x0f
	.zero		1


	//   ....[136]....
        /*0970*/ 	.word	0x000051b0
        /*0974*/ 	.word	0x000000ff
        /*0978*/ 	.word	0x000001a0
        /*097c*/ 	.short	0x010b
        /*097e*/ 	.byte	0x0f
	.zero		1


	//   ....[137]....
        /*0980*/ 	.word	0x00005200
        /*0984*/ 	.word	0x000000ff
        /*0988*/ 	.word	0x00000000
        /*098c*/ 	.short	0x0101
        /*098e*/ 	.byte	0x10
	.zero		1


	//   ....[138]....
        /*0990*/ 	.word	0x00005240
        /*0994*/ 	.word	0x000000ff
        /*0998*/ 	.word	0x000001b8
        /*099c*/ 	.short	0x010a
        /*099e*/ 	.byte	0x0d
	.zero		1


	//   ....[139]....
        /*09a0*/ 	.word	0x00005480
        /*09a4*/ 	.word	0x000000ff
        /*09a8*/ 	.word	0x000001a0
        /*09ac*/ 	.short	0x010b
        /*09ae*/ 	.byte	0x0d
	.zero		1


	//   ....[140]....
        /*09b0*/ 	.word	0x000054f0
        /*09b4*/ 	.word	0x000000ff
        /*09b8*/ 	.word	0x00000000
        /*09bc*/ 	.short	0x0101
        /*09be*/ 	.byte	0x0f
	.zero		1


	//   ....[141]....
        /*09c0*/ 	.word	0x00005540
        /*09c4*/ 	.word	0x000000ff
        /*09c8*/ 	.word	0x00000000
        /*09cc*/ 	.short	0x010a
        /*09ce*/ 	.byte	0x04
	.zero		1


	//   ....[142]....
        /*09d0*/ 	.word	0x000055d0
        /*09d4*/ 	.word	0x000000ff
        /*09d8*/ 	.word	0x00000000
        /*09dc*/ 	.short	0x010a
        /*09de*/ 	.byte	0x04
	.zero		1


	//   ....[143]....
        /*09e0*/ 	.word	0x00005670
        /*09e4*/ 	.word	0x00000000
        /*09e8*/ 	.word	0x00000000
        /*09ec*/ 	.short	0x010a
        /*09ee*/ 	.byte	0xff
	.zero		1


	//   ....[144]....
        /*09f0*/ 	.word	0x000059e0
        /*09f4*/ 	.word	0x00000000
        /*09f8*/ 	.word	0x000001e0
        /*09fc*/ 	.short	0x010a
        /*09fe*/ 	.byte	0xff
	.zero		1


	//   ....[145]....
        /*0a00*/ 	.word	0x00005af0
        /*0a04*/ 	.word	0x00000000
        /*0a08*/ 	.word	0x00000000
        /*0a0c*/ 	.short	0x0101
        /*0a0e*/ 	.byte	0xff
	.zero		1


	//   ....[146]....
        /*0a10*/ 	.word	0x00006500
        /*0a14*/ 	.word	0x00000002
        /*0a18*/ 	.word	0x000001a0
        /*0a1c*/ 	.short	0x010a
        /*0a1e*/ 	.byte	0xff
	.zero		1


	//   ....[147]....
        /*0a20*/ 	.word	0x00006540
        /*0a24*/ 	.word	0x0000002c
        /*0a28*/ 	.word	0x00000200
        /*0a2c*/ 	.short	0x010a
        /*0a2e*/ 	.byte	0xff
	.zero		1


	//   ....[148]....
        /*0a30*/ 	.word	0x00006630
        /*0a34*/ 	.word	0x00000002
        /*0a38*/ 	.word	0x000001a0
        /*0a3c*/ 	.short	0x010a
        /*0a3e*/ 	.byte	0xff
	.zero		1


	//   ....[149]....
        /*0a40*/ 	.word	0x000067c0
        /*0a44*/ 	.word	0x0000002c
        /*0a48*/ 	.word	0x00000200
        /*0a4c*/ 	.short	0x010a
        /*0a4e*/ 	.byte	0xff
	.zero		1


	//   ....[150]....
        /*0a50*/ 	.word	0x00006f80
        /*0a54*/ 	.word	0x00000000
        /*0a58*/ 	.word	0x00000000
        /*0a5c*/ 	.short	0x0101
        /*0a5e*/ 	.byte	0xff
	.zero		1


	//   ....[151]....
        /*0a60*/ 	.word	0x00006f90
        /*0a64*/ 	.word	0x00000002
        /*0a68*/ 	.word	0x000001a0
        /*0a6c*/ 	.short	0x010a
        /*0a6e*/ 	.byte	0xff
	.zero		1


	//   ....[152]....
        /*0a70*/ 	.word	0x00007050
        /*0a74*/ 	.word	0x00000002
        /*0a78*/ 	.word	0x000001a0
        /*0a7c*/ 	.short	0x010a
        /*0a7e*/ 	.byte	0xff
	.zero		1


	//   ....[153]....
        /*0a80*/ 	.word	0x000073b0
        /*0a84*/ 	.word	0x000000ff
        /*0a88*/ 	.word	0x00000000
        /*0a8c*/ 	.short	0x0101
        /*0a8e*/ 	.byte	0x05
	.zero		1


	//   ....[154]....
        /*0a90*/ 	.word	0x00007940
        /*0a94*/ 	.word	0x00000000
        /*0a98*/ 	.word	0x00000000
        /*0a9c*/ 	.short	0x0101
        /*0a9e*/ 	.byte	0xff
	.zero		1


	//   ....[155]....
        /*0aa0*/ 	.word	0x00007bb0
        /*0aa4*/ 	.word	0x000000ff
        /*0aa8*/ 	.word	0x00000000
        /*0aac*/ 	.short	0x0101
        /*0aae*/ 	.byte	0x04
	.zero		1


	//   ....[156]....
        /*0ab0*/ 	.word	0x00007bd0
        /*0ab4*/ 	.word	0x00000002
        /*0ab8*/ 	.word	0x00000250
        /*0abc*/ 	.short	0x010a
        /*0abe*/ 	.byte	0xff
	.zero		1


	//   ....[157]....
        /*0ac0*/ 	.word	0x00007c30
        /*0ac4*/ 	.word	0x00000002
        /*0ac8*/ 	.word	0x000000d0
        /*0acc*/ 	.short	0x010a
        /*0ace*/ 	.byte	0xff
	.zero		1


	//   ....[158]....
        /*0ad0*/ 	.word	0x00007c90
        /*0ad4*/ 	.word	0x00000002
        /*0ad8*/ 	.word	0x000000d0
        /*0adc*/ 	.short	0x010a
        /*0ade*/ 	.byte	0xff
	.zero		1


	//   ....[159]....
        /*0ae0*/ 	.word	0x00007ce0
        /*0ae4*/ 	.word	0x00000002
        /*0ae8*/ 	.word	0x000001e0
        /*0aec*/ 	.short	0x010a
        /*0aee*/ 	.byte	0xff
	.zero		1


	//   ....[160]....
        /*0af0*/ 	.word	0x00007d40
        /*0af4*/ 	.word	0x00000000
        /*0af8*/ 	.word	0x00000000
        /*0afc*/ 	.short	0x010a
        /*0afe*/ 	.byte	0xff
	.zero		1


	//   ....[161]....
        /*0b00*/ 	.word	0x00007da0
        /*0b04*/ 	.word	0x00000000
        /*0b08*/ 	.word	0x00000000
        /*0b0c*/ 	.short	0x010a
        /*0b0e*/ 	.byte	0xff
	.zero		1


	//   ....[162]....
        /*0b10*/ 	.word	0x00007e00
        /*0b14*/ 	.word	0x00000000
        /*0b18*/ 	.word	0x00000000
        /*0b1c*/ 	.short	0x010a
        /*0b1e*/ 	.byte	0xff
	.zero		1


	//   ....[163]....
        /*0b20*/ 	.word	0x00007e60
        /*0b24*/ 	.word	0x00000000
        /*0b28*/ 	.word	0x00000000
        /*0b2c*/ 	.short	0x010a
        /*0b2e*/ 	.byte	0xff
	.zero		1


	//   ....[164]....
        /*0b30*/ 	.word	0x00007ec0
        /*0b34*/ 	.word	0x00000000
        /*0b38*/ 	.word	0x00000000
        /*0b3c*/ 	.short	0x010a
        /*0b3e*/ 	.byte	0xff
	.zero		1


	//   ....[165]....
        /*0b40*/ 	.word	0x00007f20
        /*0b44*/ 	.word	0x00000000
        /*0b48*/ 	.word	0x00000000
        /*0b4c*/ 	.short	0x010a
        /*0b4e*/ 	.byte	0xff
	.zero		1


	//   ....[166]....
        /*0b50*/ 	.word	0x00007f80
        /*0b54*/ 	.word	0x00000000
        /*0b58*/ 	.word	0x00000000
        /*0b5c*/ 	.short	0x010a
        /*0b5e*/ 	.byte	0xff
	.zero		1


	//   ....[167]....
        /*0b60*/ 	.word	0x00007fe0
        /*0b64*/ 	.word	0x00000000
        /*0b68*/ 	.word	0x00000000
        /*0b6c*/ 	.short	0x010a
        /*0b6e*/ 	.byte	0xff
	.zero		1


	//   ....[168]....
        /*0b70*/ 	.word	0x00008040
        /*0b74*/ 	.word	0x00000000
        /*0b78*/ 	.word	0x00000000
        /*0b7c*/ 	.short	0x010a
        /*0b7e*/ 	.byte	0xff
	.zero		1


	//   ....[169]....
        /*0b80*/ 	.word	0x000080a0
        /*0b84*/ 	.word	0x00000000
        /*0b88*/ 	.word	0x00000000
        /*0b8c*/ 	.short	0x010a
        /*0b8e*/ 	.byte	0xff
	.zero		1


	//   ....[170]....
        /*0b90*/ 	.word	0x00008100
        /*0b94*/ 	.word	0x00000000
        /*0b98*/ 	.word	0x00000000
        /*0b9c*/ 	.short	0x010a
        /*0b9e*/ 	.byte	0xff
	.zero		1


	//   ....[171]....
        /*0ba0*/ 	.word	0x00008160
        /*0ba4*/ 	.word	0x00000000
        /*0ba8*/ 	.word	0x00000000
        /*0bac*/ 	.short	0x010a
        /*0bae*/ 	.byte	0xff
	.zero		1


	//   ....[172]....
        /*0bb0*/ 	.word	0x000081c0
        /*0bb4*/ 	.word	0x00000000
        /*0bb8*/ 	.word	0x00000000
        /*0bbc*/ 	.short	0x010a
        /*0bbe*/ 	.byte	0xff
	.zero		1


	//   ....[173]....
        /*0bc0*/ 	.word	0x00008220
        /*0bc4*/ 	.word	0x00000000
        /*0bc8*/ 	.word	0x00000000
        /*0bcc*/ 	.short	0x010a
        /*0bce*/ 	.byte	0xff
	.zero		1


	//   ....[174]....
        /*0bd0*/ 	.word	0x00008280
        /*0bd4*/ 	.word	0x00000000
        /*0bd8*/ 	.word	0x00000000
        /*0bdc*/ 	.short	0x010a
        /*0bde*/ 	.byte	0xff
	.zero		1


	//   ....[175]....
        /*0be0*/ 	.word	0x000082e0
        /*0be4*/ 	.word	0x00000000
        /*0be8*/ 	.word	0x00000000
        /*0bec*/ 	.short	0x010a
        /*0bee*/ 	.byte	0xff
	.zero		1


	//   ....[176]....
        /*0bf0*/ 	.word	0x00008340
        /*0bf4*/ 	.word	0x00000000
        /*0bf8*/ 	.word	0x00000000
        /*0bfc*/ 	.short	0x010a
        /*0bfe*/ 	.byte	0xff
	.zero		1


	//   ....[177]....
        /*0c00*/ 	.word	0x000083a0
        /*0c04*/ 	.word	0x00000000
        /*0c08*/ 	.word	0x00000000
        /*0c0c*/ 	.short	0x010a
        /*0c0e*/ 	.byte	0xff
	.zero		1


	//   ....[178]....
        /*0c10*/ 	.word	0x00008400
        /*0c14*/ 	.word	0x00000000
        /*0c18*/ 	.word	0x00000000
        /*0c1c*/ 	.short	0x010a
        /*0c1e*/ 	.byte	0xff
	.zero		1


	//   ....[179]....
        /*0c20*/ 	.word	0x00008460
        /*0c24*/ 	.word	0x00000000
        /*0c28*/ 	.word	0x00000000
        /*0c2c*/ 	.short	0x010a
        /*0c2e*/ 	.byte	0xff
	.zero		1


	//   ....[180]....
        /*0c30*/ 	.word	0x000084c0
        /*0c34*/ 	.word	0x00000000
        /*0c38*/ 	.word	0x00000000
        /*0c3c*/ 	.short	0x010a
        /*0c3e*/ 	.byte	0xff
	.zero		1


	//   ....[181]....
        /*0c40*/ 	.word	0x00008520
        /*0c44*/ 	.word	0x00000000
        /*0c48*/ 	.word	0x00000000
        /*0c4c*/ 	.short	0x010a
        /*0c4e*/ 	.byte	0xff
	.zero		1


	//   ....[182]....
        /*0c50*/ 	.word	0x00008580
        /*0c54*/ 	.word	0x00000000
        /*0c58*/ 	.word	0x00000000
        /*0c5c*/ 	.short	0x010a
        /*0c5e*/ 	.byte	0xff
	.zero		1


	//   ....[183]....
        /*0c60*/ 	.word	0x000085e0
        /*0c64*/ 	.word	0x00000000
        /*0c68*/ 	.word	0x00000000
        /*0c6c*/ 	.short	0x010a
        /*0c6e*/ 	.byte	0xff
	.zero		1


	//   ....[184]....
        /*0c70*/ 	.word	0x00008640
        /*0c74*/ 	.word	0x00000000
        /*0c78*/ 	.word	0x00000000
        /*0c7c*/ 	.short	0x010a
        /*0c7e*/ 	.byte	0xff
	.zero		1


	//   ....[185]....
        /*0c80*/ 	.word	0x00008690
        /*0c84*/ 	.word	0x00000000
        /*0c88*/ 	.word	0x00000240
        /*0c8c*/ 	.short	0x010a
        /*0c8e*/ 	.byte	0xff
	.zero		1


	//   ....[186]....
        /*0c90*/ 	.word	0x000086f0
        /*0c94*/ 	.word	0x00000000
        /*0c98*/ 	.word	0x000001f0
        /*0c9c*/ 	.short	0x010a
        /*0c9e*/ 	.byte	0xff
	.zero		1


	//   ....[187]....
        /*0ca0*/ 	.word	0x00008740
        /*0ca4*/ 	.word	0x00000000
        /*0ca8*/ 	.word	0x000001e0
        /*0cac*/ 	.short	0x010a
        /*0cae*/ 	.byte	0xff
	.zero		1


	//   ....[188]....
        /*0cb0*/ 	.word	0x000087a0
        /*0cb4*/ 	.word	0x00000000
        /*0cb8*/ 	.word	0x000001f0
        /*0cbc*/ 	.short	0x010a
        /*0cbe*/ 	.byte	0xff
	.zero		1


	//   ....[189]....
        /*0cc0*/ 	.word	0x000087f0
        /*0cc4*/ 	.word	0x00000000
        /*0cc8*/ 	.word	0x000001e0
        /*0ccc*/ 	.short	0x010a
        /*0cce*/ 	.byte	0xff
	.zero		1


	//   ....[190]....
        /*0cd0*/ 	.word	0x00008850
        /*0cd4*/ 	.word	0x00000002
        /*0cd8*/ 	.word	0x00000220
        /*0cdc*/ 	.short	0x010a
        /*0cde*/ 	.byte	0xff
	.zero		1


	//   ....[191]....
        /*0ce0*/ 	.word	0x000088b0
        /*0ce4*/ 	.word	0x00000000
        /*0ce8*/ 	.word	0x00000000
        /*0cec*/ 	.short	0x010a
        /*0cee*/ 	.byte	0xff
	.zero		1


	//   ....[192]....
        /*0cf0*/ 	.word	0x00008910
        /*0cf4*/ 	.word	0x00000000
        /*0cf8*/ 	.word	0x00000000
        /*0cfc*/ 	.short	0x010a
        /*0cfe*/ 	.byte	0xff
	.zero		1


	//   ....[193]....
        /*0d00*/ 	.word	0x00008970
        /*0d04*/ 	.word	0x00000000
        /*0d08*/ 	.word	0x00000000
        /*0d0c*/ 	.short	0x010a
        /*0d0e*/ 	.byte	0xff
	.zero		1


	//   ....[194]....
        /*0d10*/ 	.word	0x000089d0
        /*0d14*/ 	.word	0x00000000
        /*0d18*/ 	.word	0x00000000
        /*0d1c*/ 	.short	0x010a
        /*0d1e*/ 	.byte	0xff
	.zero		1


	//   ....[195]....
        /*0d20*/ 	.word	0x00008a30
        /*0d24*/ 	.word	0x00000000
        /*0d28*/ 	.word	0x00000000
        /*0d2c*/ 	.short	0x010a
        /*0d2e*/ 	.byte	0xff
	.zero		1


	//   ....[196]....
        /*0d30*/ 	.word	0x00008a80
        /*0d34*/ 	.word	0x00000000
        /*0d38*/ 	.word	0x000001e0
        /*0d3c*/ 	.short	0x010a
        /*0d3e*/ 	.byte	0xff
	.zero		1


	//   ....[197]....
        /*0d40*/ 	.word	0x00008ae0
        /*0d44*/ 	.word	0x00000000
        /*0d48*/ 	.word	0x000001d8
        /*0d4c*/ 	.short	0x010a
        /*0d4e*/ 	.byte	0xff
	.zero		1


	//   ....[198]....
        /*0d50*/ 	.word	0x00008b40
        /*0d54*/ 	.word	0x00000000
        /*0d58*/ 	.word	0x000001b8
        /*0d5c*/ 	.short	0x010a
        /*0d5e*/ 	.byte	0xff
	.zero		1


	//   ....[199]....
        /*0d60*/ 	.word	0x00008ba0
        /*0d64*/ 	.word	0x00000000
        /*0d68*/ 	.word	0x000001b8
        /*0d6c*/ 	.short	0x010a
        /*0d6e*/ 	.byte	0xff
	.zero		1


	//   ....[200]....
        /*0d70*/ 	.word	0x00008c00
        /*0d74*/ 	.word	0x00000000
        /*0d78*/ 	.word	0x00000000
        /*0d7c*/ 	.short	0x010a
        /*0d7e*/ 	.byte	0xff
	.zero		1


	//   ....[201]....
        /*0d80*/ 	.word	0x00008c60
        /*0d84*/ 	.word	0x00000000
        /*0d88*/ 	.word	0x00000000
        /*0d8c*/ 	.short	0x010a
        /*0d8e*/ 	.byte	0xff
	.zero		1


	//   ....[202]....
        /*0d90*/ 	.word	0x00008cb0
        /*0d94*/ 	.word	0x00000000
        /*0d98*/ 	.word	0x000001e0
        /*0d9c*/ 	.short	0x010a
        /*0d9e*/ 	.byte	0xff
	.zero		1


	//   ....[203]....
        /*0da0*/ 	.word	0x00008d00
        /*0da4*/ 	.word	0x00000002
        /*0da8*/ 	.word	0x000001a0
        /*0dac*/ 	.short	0x010a
        /*0dae*/ 	.byte	0xff
	.zero		1


	//   ....[204]....
        /*0db0*/ 	.word	0x00008d50
        /*0db4*/ 	.word	0x0000002c
        /*0db8*/ 	.word	0x00000200
        /*0dbc*/ 	.short	0x010a
        /*0dbe*/ 	.byte	0xff
	.zero		1


	//   ....[205]....
        /*0dc0*/ 	.word	0x00008da0
        /*0dc4*/ 	.word	0x00000002
        /*0dc8*/ 	.word	0x000001a0
        /*0dcc*/ 	.short	0x010a
        /*0dce*/ 	.byte	0xff
	.zero		1


	//----- nvinfo : EIATTR_NUM_MBARRIERS
	.align		4
.L_47:
        /*0dd0*/ 	.byte	0x03, 0x38
        /*0dd2*/ 	.short	0x004c


	//----- nvinfo : EIATTR_EXIT_INSTR_OFFSETS
	.align		4
        /*0dd4*/ 	.byte	0x04, 0x1c
        /*0dd6*/ 	.short	(.L_49 - .L_48)


	//   ....[0]....
.L_48:
        /*0dd8*/ 	.word	0x00003410


	//   ....[1]....
        /*0ddc*/ 	.word	0x00003900


	//   ....[2]....
        /*0de0*/ 	.word	0x00003960


	//   ....[3]....
        /*0de4*/ 	.word	0x000047e0


	//   ....[4]....
        /*0de8*/ 	.word	0x000056a0


	//   ....[5]....
        /*0dec*/ 	.word	0x000056e0


	//   ....[6]....
        /*0df0*/ 	.word	0x00007aa0


	//   ....[7]....
        /*0df4*/ 	.word	0x00007b20


	//   ....[8]....
        /*0df8*/ 	.word	0x00007b50


	//   ....[9]....
        /*0dfc*/ 	.word	0x00007bc0


	//----- nvinfo : EIATTR_MAX_THREADS
	.align		4
.L_49:
        /*0e00*/ 	.byte	0x04, 0x05
        /*0e02*/ 	.short	(.L_51 - .L_50)
.L_50:
        /*0e04*/ 	.word	0x00000100
        /*0e08*/ 	.word	0x00000001
        /*0e0c*/ 	.word	0x00000001


	//----- nvinfo : EIATTR_CRS_STACK_SIZE
	.align		4
.L_51:
        /*0e10*/ 	.byte	0x04, 0x1e
        /*0e12*/ 	.short	(.L_53 - .L_52)
.L_52:
        /*0e14*/ 	.word	0x00000000


	//----- nvinfo : EIATTR_CBANK_PARAM_SIZE
	.align		4
.L_53:
        /*0e18*/ 	.byte	0x03, 0x19
        /*0e1a*/ 	.short	0x0800


	//----- nvinfo : EIATTR_PARAM_CBANK
	.align		4
        /*0e1c*/ 	.byte	0x04, 0x0a
        /*0e1e*/ 	.short	(.L_55 - .L_54)
	.align		4
.L_54:
        /*0e20*/ 	.word	index@(.nv.constant0._ZN7cutlass13device_kernelINS_4gemm6kernel13GemmUniversalIN4cute5tupleIJiiiiEEENS1_10collective13CollectiveMmaINS1_35MainloopSm100TmaUmmaWarpSpecializedILi26ELi2ELi4ENS5_IJNS4_1CILi1EEESB_SB_EEEEENS5_IJNSA_ILi64EEESE_NSA_ILi32EEEEEENS_10bfloat16_tENS5_IJlSB_lEEESH_SI_NS4_8TiledMMAINS4_8MMA_AtomIJNS4_20SM100_MMA_F16BF16_SSISH_SH_fLi64ELi64ELNS4_4UMMA5MajorE0ELSN_0ELNSM_7ScaleInE0ELSO_0EEEEEENS4_6LayoutISC_NS5_IJNSA_ILi0EEESS_SS_EEEEENS5_IJNS4_10UnderscoreESV_SV_EEEEENS4_13SM90_TMA_LOADENS4_14ComposedLayoutINS4_7SwizzleILi2ELi4ELi3EEENS4_18smem_ptr_flag_bitsILi16EEENSR_INS5_IJNSA_ILi8EEESF_EEENS5_IJSF_SB_EEEEEEEvNS4_8identityESY_S18_vS19_EENS_8epilogue10collective18CollectiveEpilogueINS1B_23Sm100TmaWarpSpecializedILi3ELi2ELi16ELb1ELb0EEEJSG_NS5_IJNSR_ISE_SB_EENSR_ISF_SB_EEEEESH_SI_SH_SI_NS1B_6fusion15FusionCallbacksIS1F_NS1J_17LinearCombinationISH_fSH_fLNS_15FloatRoundStyleE2EEESG_S1I_JEEENS4_5SM1004TMEM4LOAD26SM100_TMEM_LOAD_16dp256b4xESY_S18_NS4_17SM75_U32x4_LDSM_NENS4_14SM90_TMA_STOREES18_NS4_17SM90_U32x4_STSM_NENS4_39AutoVectorizingCopyWithAssumedAlignmentILi128EEEEEEvvEEEEvNT_6ParamsE)
        /*0e24*/ 	.short	0x0380
        /*0e26*/ 	.short	0x0800


	//----- nvinfo : EIATTR_SW_WAR
	.align		4
.L_55:
        /*0e28*/ 	.byte	0x04, 0x36
        /*0e2a*/ 	.short	(.L_57 - .L_56)
.L_56:
        /*0e2c*/ 	.word	0x00000008
.L_57:


//--------------------- .nv.callgraph             --------------------------
	.section	.nv.callgraph,"",@"SHT_CUDA_CALLGRAPH"
	.align	4
	.sectionentsize	8
	.align		4
        /*0000*/ 	.word	0x00000000
	.align		4
        /*0004*/ 	.word	0xffffffff
	.align		4
        /*0008*/ 	.word	index@(_ZN7cutlass13device_kernelINS_4gemm6kernel13GemmUniversalIN4cute5tupleIJiiiiEEENS1_10collective13CollectiveMmaINS1_35MainloopSm100TmaUmmaWarpSpecializedILi26ELi2ELi4ENS5_IJNS4_1CILi1EEESB_SB_EEEEENS5_IJNSA_ILi64EEESE_NSA_ILi32EEEEEENS_10bfloat16_tENS5_IJlSB_lEEESH_SI_NS4_8TiledMMAINS4_8MMA_AtomIJNS4_20SM100_MMA_F16BF16_SSISH_SH_fLi64ELi64ELNS4_4UMMA5MajorE0ELSN_0ELNSM_7ScaleInE0ELSO_0EEEEEENS4_6LayoutISC_NS5_IJNSA_ILi0EEESS_SS_EEEEENS5_IJNS4_10UnderscoreESV_SV_EEEEENS4_13SM90_TMA_LOADENS4_14ComposedLayoutINS4_7SwizzleILi2ELi4ELi3EEENS4_18smem_ptr_flag_bitsILi16EEENSR_INS5_IJNSA_ILi8EEESF_EEENS5_IJSF_SB_EEEEEEEvNS4_8identityESY_S18_vS19_EENS_8epilogue10collective18CollectiveEpilogueINS1B_23Sm100TmaWarpSpecializedILi3ELi2ELi16ELb1ELb0EEEJSG_NS5_IJNSR_ISE_SB_EENSR_ISF_SB_EEEEESH_SI_SH_SI_NS1B_6fusion15FusionCallbacksIS1F_NS1J_17LinearCombinationISH_fSH_fLNS_15FloatRoundStyleE2EEESG_S1I_JEEENS4_5SM1004TMEM4LOAD26SM100_TMEM_LOAD_16dp256b4xESY_S18_NS4_17SM75_U32x4_LDSM_NENS4_14SM90_TMA_STOREES18_NS4_17SM90_U32x4_STSM_NENS4_39AutoVectorizingCopyWithAssumedAlignmentILi128EEEEEEvvEEEEvNT_6ParamsE)
	.align		4
        /*000c*/ 	.word	index@(__assertfail)
	.align		4
        /*0010*/ 	.word	0x00000000
	.align		4
        /*0014*/ 	.word	0xfffffffe
	.align		4
        /*0018*/ 	.word	0x00000000
	.align		4
        /*001c*/ 	.word	0xfffffffd
	.align		4
        /*0020*/ 	.word	0x00000000
	.align		4
        /*0024*/ 	.word	0xfffffffc


//--------------------- .nv.constant4             --------------------------
	.section	.nv.constant4,"a",@progbits
	.align	8
	.align		8
.nv.constant4:
        /*0000*/ 	.dword	__assertfail
	.align		8
        /*0008*/ 	.dword	__unnamed_1
	.align		8
        /*0010*/ 	.dword	__unnamed_2
	.align		8
        /*0018*/ 	.dword	_ZN40_INTERNAL_f23d3ffa_4_k_cu_85acf28c_109784cuda3std3__45__cpo5beginE
	.align		8
        /*0020*/ 	.dword	_ZN40_INTERNAL_f23d3ffa_4_k_cu_85acf28c_109784cuda3std3__45__cpo3endE
	.align		8
        /*0028*/ 	.dword	_ZN40_INTERNAL_f23d3ffa_4_k_cu_85acf28c_109784cuda3std3__45__cpo6cbeginE
	.align		8
        /*0030*/ 	.dword	_ZN40_INTERNAL_f23d3ffa_4_k_cu_85acf28c_109784cuda3std3__45__cpo4cendE
	.align		8
        /*0038*/ 	.dword	_ZN40_INTERNAL_f23d3ffa_4_k_cu_85acf28c_109784cuda3std3__442_GLOBAL__N__f23d3ffa_4_k_cu_85acf28c_109786ignoreE
	.align		8
        /*0040*/ 	.dword	_ZN40_INTERNAL_f23d3ffa_4_k_cu_85acf28c_109784cuda3std3__419piecewise_constructE
	.align		8
        /*0048*/ 	.dword	_ZN40_INTERNAL_f23d3ffa_4_k_cu_85acf28c_109784cuda3std3__48in_placeE
	.align		8
        /*0050*/ 	.dword	_ZN40_INTERNAL_f23d3ffa_4_k_cu_85acf28c_109784cuda3std6ranges3__45__cpo4swapE
	.align		8
        /*0058*/ 	.dword	_ZN40_INTERNAL_f23d3ffa_4_k_cu_85acf28c_109784cuda3std6ranges3__45__cpo9iter_moveE
	.align		8
        /*0060*/ 	.dword	_ZN40_INTERNAL_f23d3ffa_4_k_cu_85acf28c_109784cute7productE
	.align		8
        /*0068*/ 	.dword	_ZN40_INTERNAL_f23d3ffa_4_k_cu_85acf28c_109784cute1_E
	.align		8
        /*0070*/ 	.dword	$str$25
	.align		8
        /*0078*/ 	.dword	$str$26
	.align		8
        /*0080*/ 	.dword	$str$27
	.align		8
        /*0088*/ 	.dword	$str$28


//--------------------- .text._ZN7cutlass13device_kernelINS_4gemm6kernel13GemmUniversalIN4cute5tupleIJiiiiEEENS1_10collective13CollectiveMmaINS1_35MainloopSm100TmaUmmaWarpSpecializedILi26ELi2ELi4ENS5_IJNS4_1CILi1EEESB_SB_EEEEENS5_IJNSA_ILi64EEESE_NSA_ILi32EEEEEENS_10bfloat16_tENS5_IJlSB_lEEESH_SI_NS4_8TiledMMAINS4_8MMA_AtomIJNS4_20SM100_MMA_F16BF16_SSISH_SH_fLi64ELi64ELNS4_4UMMA5MajorE0ELSN_0ELNSM_7ScaleInE0ELSO_0EEEEEENS4_6LayoutISC_NS5_IJNSA_ILi0EEESS_SS_EEEEENS5_IJNS4_10UnderscoreESV_SV_EEEEENS4_13SM90_TMA_LOADENS4_14ComposedLayoutINS4_7SwizzleILi2ELi4ELi3EEENS4_18smem_ptr_flag_bitsILi16EEENSR_INS5_IJNSA_ILi8EEESF_EEENS5_IJSF_SB_EEEEEEEvNS4_8identityESY_S18_vS19_EENS_8epilogue10collective18CollectiveEpilogueINS1B_23Sm100TmaWarpSpecializedILi3ELi2ELi16ELb1ELb0EEEJSG_NS5_IJNSR_ISE_SB_EENSR_ISF_SB_EEEEESH_SI_SH_SI_NS1B_6fusion15FusionCallbacksIS1F_NS1J_17LinearCombinationISH_fSH_fLNS_15FloatRoundStyleE2EEESG_S1I_JEEENS4_5SM1004TMEM4LOAD26SM100_TMEM_LOAD_16dp256b4xESY_S18_NS4_17SM75_U32x4_LDSM_NENS4_14SM90_TMA_STOREES18_NS4_17SM90_U32x4_STSM_NENS4_39AutoVectorizingCopyWithAssumedAlignmentILi128EEEEEEvvEEEEvNT_6ParamsE --------------------------
	.section	.text._ZN7cutlass13device_kernelINS_4gemm6kernel13GemmUniversalIN4cute5tupleIJiiiiEEENS1_10collective13CollectiveMmaINS1_35MainloopSm100TmaUmmaWarpSpecializedILi26ELi2ELi4ENS5_IJNS4_1CILi1EEESB_SB_EEEEENS5_IJNSA_ILi64EEESE_NSA_ILi32EEEEEENS_10bfloat16_tENS5_IJlSB_lEEESH_SI_NS4_8TiledMMAINS4_8MMA_AtomIJNS4_20SM100_MMA_F16BF16_SSISH_SH_fLi64ELi64ELNS4_4UMMA5MajorE0ELSN_0ELNSM_7ScaleInE0ELSO_0EEEEEENS4_6LayoutISC_NS5_IJNSA_ILi0EEESS_SS_EEEEENS5_IJNS4_10UnderscoreESV_SV_EEEEENS4_13SM90_TMA_LOADENS4_14ComposedLayoutINS4_7SwizzleILi2ELi4ELi3EEENS4_18smem_ptr_flag_bitsILi16EEENSR_INS5_IJNSA_ILi8EEESF_EEENS5_IJSF_SB_EEEEEEEvNS4_8identityESY_S18_vS19_EENS_8epilogue10collective18CollectiveEpilogueINS1B_23Sm100TmaWarpSpecializedILi3ELi2ELi16ELb1ELb0EEEJSG_NS5_IJNSR_ISE_SB_EENSR_ISF_SB_EEEEESH_SI_SH_SI_NS1B_6fusion15FusionCallbacksIS1F_NS1J_17LinearCombinationISH_fSH_fLNS_15FloatRoundStyleE2EEESG_S1I_JEEENS4_5SM1004TMEM4LOAD26SM100_TMEM_LOAD_16dp256b4xESY_S18_NS4_17SM75_U32x4_LDSM_NENS4_14SM90_TMA_STOREES18_NS4_17SM90_U32x4_STSM_NENS4_39AutoVectorizingCopyWithAssumedAlignmentILi128EEEEEEvvEEEEvNT_6ParamsE,"ax",@progbits
	.align	128
.text._ZN7cutlass13device_kernelINS_4gemm6kernel13GemmUniversalIN4cute5tupleIJiiiiEEENS1_10collective13CollectiveMmaINS1_35MainloopSm100TmaUmmaWarpSpecializedILi26ELi2ELi4ENS5_IJNS4_1CILi1EEESB_SB_EEEEENS5_IJNSA_ILi64EEESE_NSA_ILi32EEEEEENS_10bfloat16_tENS5_IJlSB_lEEESH_SI_NS4_8TiledMMAINS4_8MMA_AtomIJNS4_20SM100_MMA_F16BF16_SSISH_SH_fLi64ELi64ELNS4_4UMMA5MajorE0ELSN_0ELNSM_7ScaleInE0ELSO_0EEEEEENS4_6LayoutISC_NS5_IJNSA_ILi0EEESS_SS_EEEEENS5_IJNS4_10UnderscoreESV_SV_EEEEENS4_13SM90_TMA_LOADENS4_14ComposedLayoutINS4_7SwizzleILi2ELi4ELi3EEENS4_18smem_ptr_flag_bitsILi16EEENSR_INS5_IJNSA_ILi8EEESF_EEENS5_IJSF_SB_EEEEEEEvNS4_8identityESY_S18_vS19_EENS_8epilogue10collective18CollectiveEpilogueINS1B_23Sm100TmaWarpSpecializedILi3ELi2ELi16ELb1ELb0EEEJSG_NS5_IJNSR_ISE_SB_EENSR_ISF_SB_EEEEESH_SI_SH_SI_NS1B_6fusion15FusionCallbacksIS1F_NS1J_17LinearCombinationISH_fSH_fLNS_15FloatRoundStyleE2EEESG_S1I_JEEENS4_5SM1004TMEM4LOAD26SM100_TMEM_LOAD_16dp256b4xESY_S18_NS4_17SM75_U32x4_LDSM_NENS4_14SM90_TMA_STOREES18_NS4_17SM90_U32x4_STSM_NENS4_39AutoVectorizingCopyWithAssumedAlignmentILi128EEEEEEvvEEEEvNT_6ParamsE:
        .type           _ZN7cutlass13device_kernelINS_4gemm6kernel13GemmUniversalIN4cute5tupleIJiiiiEEENS1_10collective13CollectiveMmaINS1_35MainloopSm100TmaUmmaWarpSpecializedILi26ELi2ELi4ENS5_IJNS4_1CILi1EEESB_SB_EEEEENS5_IJNSA_ILi64EEESE_NSA_ILi32EEEEEENS_10bfloat16_tENS5_IJlSB_lEEESH_SI_NS4_8TiledMMAINS4_8MMA_AtomIJNS4_20SM100_MMA_F16BF16_SSISH_SH_fLi64ELi64ELNS4_4UMMA5MajorE0ELSN_0ELNSM_7ScaleInE0ELSO_0EEEEEENS4_6LayoutISC_NS5_IJNSA_ILi0EEESS_SS_EEEEENS5_IJNS4_10UnderscoreESV_SV_EEEEENS4_13SM90_TMA_LOADENS4_14ComposedLayoutINS4_7SwizzleILi2ELi4ELi3EEENS4_18smem_ptr_flag_bitsILi16EEENSR_INS5_IJNSA_ILi8EEESF_EEENS5_IJSF_SB_EEEEEEEvNS4_8identityESY_S18_vS19_EENS_8epilogue10collective18CollectiveEpilogueINS1B_23Sm100TmaWarpSpecializedILi3ELi2ELi16ELb1ELb0EEEJSG_NS5_IJNSR_ISE_SB_EENSR_ISF_SB_EEEEESH_SI_SH_SI_NS1B_6fusion15FusionCallbacksIS1F_NS1J_17LinearCombinationISH_fSH_fLNS_15FloatRoundStyleE2EEESG_S1I_JEEENS4_5SM1004TMEM4LOAD26SM100_TMEM_LOAD_16dp256b4xESY_S18_NS4_17SM75_U32x4_LDSM_NENS4_14SM90_TMA_STOREES18_NS4_17SM90_U32x4_STSM_NENS4_39AutoVectorizingCopyWithAssumedAlignmentILi128EEEEEEvvEEEEvNT_6ParamsE,@function
        .size           _ZN7cutlass13device_kernelINS_4gemm6kernel13GemmUniversalIN4cute5tupleIJiiiiEEENS1_10collective13CollectiveMmaINS1_35MainloopSm100TmaUmmaWarpSpecializedILi26ELi2ELi4ENS5_IJNS4_1CILi1EEESB_SB_EEEEENS5_IJNSA_ILi64EEESE_NSA_ILi32EEEEEENS_10bfloat16_tENS5_IJlSB_lEEESH_SI_NS4_8TiledMMAINS4_8MMA_AtomIJNS4_20SM100_MMA_F16BF16_SSISH_SH_fLi64ELi64ELNS4_4UMMA5MajorE0ELSN_0ELNSM_7ScaleInE0ELSO_0EEEEEENS4_6LayoutISC_NS5_IJNSA_ILi0EEESS_SS_EEEEENS5_IJNS4_10UnderscoreESV_SV_EEEEENS4_13SM90_TMA_LOADENS4_14ComposedLayoutINS4_7SwizzleILi2ELi4ELi3EEENS4_18smem_ptr_flag_bitsILi16EEENSR_INS5_IJNSA_ILi8EEESF_EEENS5_IJSF_SB_EEEEEEEvNS4_8identityESY_S18_vS19_EENS_8epilogue10collective18CollectiveEpilogueINS1B_23Sm100TmaWarpSpecializedILi3ELi2ELi16ELb1ELb0EEEJSG_NS5_IJNSR_ISE_SB_EENSR_ISF_SB_EEEEESH_SI_SH_SI_NS1B_6fusion15FusionCallbacksIS1F_NS1J_17LinearCombinationISH_fSH_fLNS_15FloatRoundStyleE2EEESG_S1I_JEEENS4_5SM1004TMEM4LOAD26SM100_TMEM_LOAD_16dp256b4xESY_S18_NS4_17SM75_U32x4_LDSM_NENS4_14SM90_TMA_STOREES18_NS4_17SM90_U32x4_STSM_NENS4_39AutoVectorizingCopyWithAssumedAlignmentILi128EEEEEEvvEEEEvNT_6ParamsE,(.L_x_221 - _ZN7cutlass13device_kernelINS_4gemm6kernel13GemmUniversalIN4cute5tupleIJiiiiEEENS1_10collective13CollectiveMmaINS1_35MainloopSm100TmaUmmaWarpSpecializedILi26ELi2ELi4ENS5_IJNS4_1CILi1EEESB_SB_EEEEENS5_IJNSA_ILi64EEESE_NSA_ILi32EEEEEENS_10bfloat16_tENS5_IJlSB_lEEESH_SI_NS4_8TiledMMAINS4_8MMA_AtomIJNS4_20SM100_MMA_F16BF16_SSISH_SH_fLi64ELi64ELNS4_4UMMA5MajorE0ELSN_0ELNSM_7ScaleInE0ELSO_0EEEEEENS4_6LayoutISC_NS5_IJNSA_ILi0EEESS_SS_EEEEENS5_IJNS4_10UnderscoreESV_SV_EEEEENS4_13SM90_TMA_LOADENS4_14ComposedLayoutINS4_7SwizzleILi2ELi4ELi3EEENS4_18smem_ptr_flag_bitsILi16EEENSR_INS5_IJNSA_ILi8EEESF_EEENS5_IJSF_SB_EEEEEEEvNS4_8identityESY_S18_vS19_EENS_8epilogue10collective18CollectiveEpilogueINS1B_23Sm100TmaWarpSpecializedILi3ELi2ELi16ELb1ELb0EEEJSG_NS5_IJNSR_ISE_SB_EENSR_ISF_SB_EEEEESH_SI_SH_SI_NS1B_6fusion15FusionCallbacksIS1F_NS1J_17LinearCombinationISH_fSH_fLNS_15FloatRoundStyleE2EEESG_S1I_JEEENS4_5SM1004TMEM4LOAD26SM100_TMEM_LOAD_16dp256b4xESY_S18_NS4_17SM75_U32x4_LDSM_NENS4_14SM90_TMA_STOREES18_NS4_17SM90_U32x4_STSM_NENS4_39AutoVectorizingCopyWithAssumedAlignmentILi128EEEEEEvvEEEEvNT_6ParamsE)
        .other          _ZN7cutlass13device_kernelINS_4gemm6kernel13GemmUniversalIN4cute5tupleIJiiiiEEENS1_10collective13CollectiveMmaINS1_35MainloopSm100TmaUmmaWarpSpecializedILi26ELi2ELi4ENS5_IJNS4_1CILi1EEESB_SB_EEEEENS5_IJNSA_ILi64EEESE_NSA_ILi32EEEEEENS_10bfloat16_tENS5_IJlSB_lEEESH_SI_NS4_8TiledMMAINS4_8MMA_AtomIJNS4_20SM100_MMA_F16BF16_SSISH_SH_fLi64ELi64ELNS4_4UMMA5MajorE0ELSN_0ELNSM_7ScaleInE0ELSO_0EEEEEENS4_6LayoutISC_NS5_IJNSA_ILi0EEESS_SS_EEEEENS5_IJNS4_10UnderscoreESV_SV_EEEEENS4_13SM90_TMA_LOADENS4_14ComposedLayoutINS4_7SwizzleILi2ELi4ELi3EEENS4_18smem_ptr_flag_bitsILi16EEENSR_INS5_IJNSA_ILi8EEESF_EEENS5_IJSF_SB_EEEEEEEvNS4_8identityESY_S18_vS19_EENS_8epilogue10collective18CollectiveEpilogueINS1B_23Sm100TmaWarpSpecializedILi3ELi2ELi16ELb1ELb0EEEJSG_NS5_IJNSR_ISE_SB_EENSR_ISF_SB_EEEEESH_SI_SH_SI_NS1B_6fusion15FusionCallbacksIS1F_NS1J_17LinearCombinationISH_fSH_fLNS_15FloatRoundStyleE2EEESG_S1I_JEEENS4_5SM1004TMEM4LOAD26SM100_TMEM_LOAD_16dp256b4xESY_S18_NS4_17SM75_U32x4_LDSM_NENS4_14SM90_TMA_STOREES18_NS4_17SM90_U32x4_STSM_NENS4_39AutoVectorizingCopyWithAssumedAlignmentILi128EEEEEEvvEEEEvNT_6ParamsE,@"STO_CUDA_ENTRY STV_DEFAULT"
_ZN7cutlass13device_kernelINS_4gemm6kernel13GemmUniversalIN4cute5tupleIJiiiiEEENS1_10collective13CollectiveMmaINS1_35MainloopSm100TmaUmmaWarpSpecializedILi26ELi2ELi4ENS5_IJNS4_1CILi1EEESB_SB_EEEEENS5_IJNSA_ILi64EEESE_NSA_ILi32EEEEEENS_10bfloat16_tENS5_IJlSB_lEEESH_SI_NS4_8TiledMMAINS4_8MMA_AtomIJNS4_20SM100_MMA_F16BF16_SSISH_SH_fLi64ELi64ELNS4_4UMMA5MajorE0ELSN_0ELNSM_7ScaleInE0ELSO_0EEEEEENS4_6LayoutISC_NS5_IJNSA_ILi0EEESS_SS_EEEEENS5_IJNS4_10UnderscoreESV_SV_EEEEENS4_13SM90_TMA_LOADENS4_14ComposedLayoutINS4_7SwizzleILi2ELi4ELi3EEENS4_18smem_ptr_flag_bitsILi16EEENSR_INS5_IJNSA_ILi8EEESF_EEENS5_IJSF_SB_EEEEEEEvNS4_8identityESY_S18_vS19_EENS_8epilogue10collective18CollectiveEpilogueINS1B_23Sm100TmaWarpSpecializedILi3ELi2ELi16ELb1ELb0EEEJSG_NS5_IJNSR_ISE_SB_EENSR_ISF_SB_EEEEESH_SI_SH_SI_NS1B_6fusion15FusionCallbacksIS1F_NS1J_17LinearCombinationISH_fSH_fLNS_15FloatRoundStyleE2EEESG_S1I_JEEENS4_5SM1004TMEM4LOAD26SM100_TMEM_LOAD_16dp256b4xESY_S18_NS4_17SM75_U32x4_LDSM_NENS4_14SM90_TMA_STOREES18_NS4_17SM90_U32x4_STSM_NENS4_39AutoVectorizingCopyWithAssumedAlignmentILi128EEEEEEvvEEEEvNT_6ParamsE:
[----:B------:R-:W1:Y:S01]  /*0000*/  LDC R1, c[0x0][0x37c] ;  /* 0x0000df00ff017b82 */ /* 0x000e620000000800 */
[----:B------:R-:W2:Y:S01]  /*0010*/  S2R R70, SR_TID.X ;  /* 0x0000000000467919 */ /* 0x000ea20000002100 */
[----:B------:R-:W3:Y:S01]  /*0020*/  LDCU.64 UR4, c[0x0][0x890] ;  /* 0x00011200ff0477ac */ /* 0x000ee20008000a00 */
[----:B------:R-:W-:Y:S02]  /*0030*/  PRMT R60, RZ, 0x7610, R60 ;  /* 0x00007610ff3c7816 */ /* 0x000fe4000000003c */
[----:B------:R-:W-:Y:S01]  /*0040*/  ELECT P5, URZ, PT ;  /* 0x0000000000ff782f */ /* 0x000fe200038a0000 */
[----:B------:R-:W4:Y:S01]  /*0050*/  LDCU.64 UR46, c[0x0][0x358] ;  /* 0x00006b00ff2e77ac */ /* 0x000f220008000a00 */
[----:B---3--:R-:W-:-:S04]  /*0060*/  UISETP.NE.U32.AND UP0, UPT, UR4, URZ, UPT ;  /* 0x000000ff0400728c */ /* 0x008fc8000bf05070 */
[----:B------:R-:W-:Y:S01]  /*0070*/  UISETP.NE.AND.EX UP0, UPT, UR5, URZ, UPT, UP0 ;  /* 0x000000ff0500728c */ /* 0x000fe2000bf05300 */
[----:B--2---:R-:W-:-:S05]  /*0080*/  SHF.R.U32.HI R65, RZ, 0x5, R70 ;  /* 0x00000005ff417819 */ /* 0x004fca0000011646 */
[----:B------:R-:W2:Y:S02]  /*0090*/  SHFL.IDX PT, R0, R65, RZ, 0x1f ;  /* 0x00001fff41007589 */ /* 0x000ea400000e0000 */
[----:B--2---:R-:W-:Y:S01]  /*00a0*/  R2UR UR8, R0 ;  /* 0x00000000000872ca */ /* 0x004fe200000e0000 */
[----:B-1--4-:R-:W-:-:S14]  /*00b0*/  BRA.U UP0, `(.L_x_0) ;  /* 0x00000001002c7547 */ /* 0x012fdc000b800000 */
[----:B------:R-:W1:Y:S02]  /*00c0*/  LDCU.64 UR6, c[0x0][0x888] ;  /* 0x00011100ff0677ac */ /* 0x000e640008000a00 */
[----:B-1----:R-:W-:-:S04]  /*00d0*/  UISETP.NE.U32.AND UP0, UPT, UR6, URZ, UPT ;  /* 0x000000ff0600728c */ /* 0x002fc8000bf05070 */
[----:B------:R-:W-:-:S09]  /*00e0*/  UISETP.NE.AND.EX UP0, UPT, UR7, URZ, UPT, UP0 ;  /* 0x000000ff0700728c */ /* 0x000fd2000bf05300 */
[----:B------:R-:W-:Y:S05]  /*00f0*/  BRA.U !UP0, `(.L_x_1) ;  /* 0x0000000108107547 */ /* 0x000fea000b800000 */
[----:B------:R-:W1:Y:S02]  /*0100*/  LDC.64 R2, c[0x0][0x888] ;  /* 0x00022200ff027b82 */ /* 0x000e640000000a00 */
[----:B-1----:R1:W5:Y:S01]  /*0110*/  LDG.E R35, desc[UR46][R2.64] ;  /* 0x0000002e02237981 */ /* 0x002362000c1e1900 */
[----:B------:R-:W-:Y:S01]  /*0120*/  HFMA2 R60, -RZ, RZ, 0, 5.9604644775390625e-08 ;  /* 0x00000001ff3c7431 */ /* 0x000fe200000001ff */
[----:B------:R-:W-:Y:S05]  /*0130*/  BRA `(.L_x_0) ;  /* 0x00000000000c7947 */ /* 0x000fea0003800000 */
.L_x_1:
[----:B------:R-:W1:Y:S01]  /*0140*/  LDCU UR6, c[0x0][0x880] ;  /* 0x00011000ff0677ac */ /* 0x000e620008000800 */
[----:B------:R-:W-:Y:S01]  /*0150*/  HFMA2 R60, -RZ, RZ, 0, 5.9604644775390625e-08 ;  /* 0x00000001ff3c7431 */ /* 0x000fe200000001ff */
[----:B-1----:R-:W-:-:S07]  /*0160*/  MOV R35, UR6 ;  /* 0x0000000600237c02 */ /* 0x002fce0008000f00 */
.L_x_0:
[----:B------:R-:W2:Y:S02]  /*0170*/  LDCU.64 UR6, c[0x0][0x8b0] ;  /* 0x00011600ff0677ac */ /* 0x000ea40008000a00 */
[----:B--2---:R-:W-:-:S04]  /*0180*/  UISETP.NE.U32.AND UP0, UPT, UR6, URZ, UPT ;  /* 0x000000ff0600728c */ /* 0x004fc8000bf05070 */
[----:B------:R-:W-:-:S09]  /*0190*/  UISETP.NE.AND.EX UP0, UPT, UR7, URZ, UPT, UP0 ;  /* 0x000000ff0700728c */ /* 0x000fd2000bf05300 */
[----:B------:R-:W-:Y:S05]  /*01a0*/  BRA.U UP0, `(.L_x_2) ;  /* 0x0000000100247547 */ /* 0x000fea000b800000 */
[----:B------:R-:W2:Y:S02]  /*01b0*/  LDCU.64 UR6, c[0x0][0x8a8] ;  /* 0x00011500ff0677ac */ /* 0x000ea40008000a00 */
[----:B--2---:R-:W-:-:S04]  /*01c0*/  UISETP.NE.U32.AND UP0, UPT, UR6, URZ, UPT ;  /* 0x000000ff0600728c */ /* 0x004fc8000bf05070 */
[----:B------:R-:W-:-:S09]  /*01d0*/  UISETP.NE.AND.EX UP0, UPT, UR7, URZ, UPT, UP0 ;  /* 0x000000ff0700728c */ /* 0x000fd2000bf05300 */
[----:B------:R-:W-:Y:S05]  /*01e0*/  BRA.U !UP0, `(.L_x_3) ;  /* 0x00000001080c7547 */ /* 0x000fea000b800000 */
[----:B-1----:R-:W1:Y:S02]  /*01f0*/  LDC.64 R2, c[0x0][0x8a8] ;  /* 0x00022a00ff027b82 */ /* 0x002e640000000a00 */
[----:B-1----:R2:W5:Y:S01]  /*0200*/  LDG.E R33, desc[UR46][R2.64] ;  /* 0x0000002e02217981 */ /* 0x002562000c1e1900 */
[----:B------:R-:W-:Y:S05]  /*0210*/  BRA `(.L_x_2) ;  /* 0x0000000000087947 */ /* 0x000fea0003800000 */
.L_x_3:
[----:B------:R-:W2:Y:S02]  /*0220*/  LDCU UR6, c[0x0][0x8a0] ;  /* 0x00011400ff0677ac */ /* 0x000ea40008000800 */
[----:B--2---:R-:W-:Y:S02]  /*0230*/  MOV R33, UR6 ;  /* 0x0000000600217c02 */ /* 0x004fe40008000f00 */
.L_x_2:
[----:B------:R-:W-:Y:S01]  /*0240*/  IMAD.U32 R0, RZ, RZ, UR8 ;  /* 0x00000008ff007e24 */ /* 0x000fe2000f8e00ff */
[----:B------:R-:W-:Y:S04]  /*0250*/  BSSY.RECONVERGENT B0, `(.L_x_4) ;  /* 0x000000c000007945 */ /* 0x000fe80003800200 */
[C---:B------:R-:W-:Y:S02]  /*0260*/  ISETP.NE.OR P1, PT, R0.reuse, 0x1, !P5 ;  /* 0x000000010000780c */ /* 0x040fe40006f25670 */
[----:B------:R-:W-:-:S11]  /*0270*/  ISETP.NE.OR P0, PT, R0, 0x3, !P5 ;  /* 0x000000030000780c */ /* 0x000fd60006f05670 */
[----:B------:R-:W-:Y:S05]  /*0280*/  @P1 BRA `(.L_x_5) ;  /* 0x0000000000201947 */ /* 0x000fea0003800000 */
[----:B------:R-:W3:Y:S02]  /*0290*/  LDCU.64 UR6, c[0x0][0x348] ;  /* 0x00006900ff0677ac */ /* 0x000ee40008000a00 */
[----:B---3--:R-:W-:Y:S02]  /*02a0*/  UIADD3 UR10, UP1, UPT, UR6, 0x80, URZ ;  /* 0x00000080060a7890 */ /* 0x008fe4000ff3e0ff */
[----:B------:R-:W-:Y:S02]  /*02b0*/  UIADD3 UR6, UP0, UPT, UR6, 0x180, URZ ;  /* 0x0000018006067890 */ /* 0x000fe4000ff1e0ff */
[----:B------:R-:W-:Y:S02]  /*02c0*/  UIADD3.X UR11, UPT, UPT, URZ, UR7, URZ, UP1, !UPT ;  /* 0x00000007ff0b7290 */ /* 0x000fe40008ffe4ff */
[----:B------:R-:W-:-:S07]  /*02d0*/  UIADD3.X UR7, UPT, UPT, URZ, UR7, URZ, UP0, !UPT ;  /* 0x00000007ff077290 */ /* 0x000fce00087fe4ff */
[----:B------:R3:W-:Y:S02]  /*02e0*/  UTMACCTL.PF [UR10] ;  /* 0x000000000a0079b9 */ /* 0x0007e40008040000 */
[----:B------:R3:W-:Y:S02]  /*02f0*/  UTMACCTL.PF [UR6] ;  /* 0x00000000060079b9 */ /* 0x0007e40008040000 */
[----:B---3--:R-:W-:Y:S01]  /*0300*/  NOP ;  /* 0x0000000000007918 */ /* 0x008fe20000000000 */
.L_x_5:
[----:B------:R-:W-:Y:S05]  /*0310*/  BSYNC.RECONVERGENT B0 ;  /* 0x0000000000007941 */ /* 0x000fea0003800200 */
.L_x_4:
[----:B------:R-:W-:Y:S04]  /*0320*/  BSSY.RECONVERGENT B0, `(.L_x_6) ;  /* 0x000000a000007945 */ /* 0x000fe80003800200 */
        /* <DEDUP_REMOVED lines=9> */
.L_x_7:
[----:B------:R-:W-:Y:S05]  /*03c0*/  BSYNC.RECONVERGENT B0 ;  /* 0x0000000000007941 */ /* 0x000fea0003800200 */
.L_x_6:
[----:B------:R-:W3:Y:S01]  /*03d0*/  LDCU.64 UR6, c[0x0][0x888] ;  /* 0x00011100ff0677ac */ /* 0x000ee20008000a00 */
[----:B------:R-:W-:Y:S02]  /*03e0*/  UISETP.EQ.U32.AND UP1, UPT, UR4, URZ, UPT ;  /* 0x000000ff0400728c */ /* 0x000fe4000bf22070 */
[----:B------:R-:W-:Y:S02]  /*03f0*/  UPLOP3.LUT UP2, UPT, UPT, UPT, UPT, 0x80, 0x8 ;  /* 0x000000000008789c */ /* 0x000fe40003f4f070 */
[----:B---3--:R-:W-:-:S04]  /*0400*/  UISETP.NE.U32.AND UP0, UPT, UR6, URZ, UPT ;  /* 0x000000ff0600728c */ /* 0x008fc8000bf05070 */
[----:B------:R-:W-:-:S04]  /*0410*/  UISETP.NE.AND.EX UP0, UPT, UR7, URZ, UPT, UP0 ;  /* 0x000000ff0700728c */ /* 0x000fc8000bf05300 */
[----:B------:R-:W-:-:S04]  /*0420*/  UISETP.EQ.OR.EX UP3, UPT, UR5, URZ, !UP0, UP1 ;  /* 0x000000ff0500728c */ /* 0x000fc8000c762710 */
[----:B------:R-:W-:-:S05]  /*0430*/  UP2UR UR53, UPR, URZ, 0x8 ;  /* 0x00000008ff357883 */ /* 0x000fca0008000000 */
[----:B------:R-:W-:Y:S07]  /*0440*/  BRA.U !UP3, `(.L_x_8) ;  /* 0x000000010b207547 */ /* 0x000fee000b800000 */
[----:B------:R-:W-:Y:S01]  /*0450*/  UISETP.NE.U32.AND UP2, UPT, UR4, URZ, UPT ;  /* 0x000000ff0400728c */ /* 0x000fe2000bf45070 */
[----:B-----5:R-:W-:Y:S01]  /*0460*/  FSETP.NEU.AND P0, PT, R35, RZ, PT ;  /* 0x000000ff2300720b */ /* 0x020fe20003f0d000 */
[----:B------:R-:W-:Y:S02]  /*0470*/  USEL UR4, URZ, 0xffffffff, UP0 ;  /* 0xffffffffff047887 */ /* 0x000fe40008000000 */
[----:B------:R-:W-:-:S10]  /*0480*/  UISETP.NE.AND.EX UP2, UPT, UR5, URZ, UPT, UP2 ;  /* 0x000000ff0500728c */ /* 0x000fd4000bf45320 */
[----:B------:R-:W-:Y:S01]  /*0490*/  VOTEU.ANY UP1, P0 ;  /* 0x0000000000ff7886 */ /* 0x000fe20000020100 */
[----:B------:R-:W-:-:S04]  /*04a0*/  @!UP2 USEL UR4, URZ, 0xffffffff, UP1 ;  /* 0xffffffffff04a887 */ /* 0x000fc80008800000 */
[----:B------:R-:W-:-:S04]  /*04b0*/  ULOP3.LUT UR4, UR4, 0x1, URZ, 0xc0, !UPT ;  /* 0x0000000104047892 */ /* 0x000fc8000f8ec0ff */
[----:B------:R-:W-:-:S11]  /*04c0*/  UISETP.NE.U32.AND UP2, UPT, UR4, 0x1, UPT ;  /* 0x000000010400788c */ /* 0x000fd6000bf45070 */
.L_x_8:
[----:B-12---:R-:W1:Y:S01]  /*04d0*/  SHFL.IDX PT, R2, R65, RZ, 0x1f ;  /* 0x00001fff41027589 */ /* 0x006e6200000e0000 */
[----:B------:R-:W-:-:S04]  /*04e0*/  UISETP.NE.AND UP1, UPT, UR8, 0x2, UPT ;  /* 0x000000020800788c */ /* 0x000fc8000bf25270 */
[----:B------:R-:W-:Y:S01]  /*04f0*/  USEL UR6, URZ, 0x1, UP1 ;  /* 0x00000001ff067887 */ /* 0x000fe20008800000 */
[----:B-1----:R-:W-:-:S13]  /*0500*/  ISETP.NE.AND P0, PT, R2, RZ, PT ;  /* 0x000000ff0200720c */ /* 0x002fda0003f05270 */
[----:B------:R-:W-:Y:S05]  /*0510*/  @P0 BRA `(.L_x_9) ;  /* 0x0000000400040947 */ /* 0x000fea0003800000 */
[----:B------:R-:W-:Y:S01]  /*0520*/  ELECT P0, URZ, PT ;  /* 0x0000000000ff782f */ /* 0x000fe20003800000 */
[----:B------:R-:W-:-:S12]  /*0530*/  BSSY.RECONVERGENT B0, `(.L_x_9) ;  /* 0x000003f000007945 */ /* 0x000fd80003800200 */
[----:B------:R-:W-:Y:S05]  /*0540*/  @!P0 BRA `(.L_x_10) ;  /* 0x0000000000f48947 */ /* 0x000fea0003800000 */
[----:B------:R-:W1:Y:S01]  /*0550*/  S2UR UR5, SR_CgaCtaId ;  /* 0x00000000000579c3 */ /* 0x000e620000008800 */
[----:B------:R-:W-:Y:S01]  /*0560*/  UMOV UR7, 0x400 ;  /* 0x0000040000077882 */ /* 0x000fe20000000000 */
[----:B------:R-:W-:Y:S02]  /*0570*/  UMOV UR4, 0x1 ;  /* 0x0000000100047882 */ /* 0x000fe40000000000 */
[----:B------:R-:W-:-:S04]  /*0580*/  UIADD3 UR10, UPT, UPT, -UR4, 0x100000, URZ ;  /* 0x00100000040a7890 */ /* 0x000fc8000fffe1ff */
[----:B------:R-:W-:Y:S02]  /*0590*/  USHF.L.U32 UR11, UR10, 0xb, URZ ;  /* 0x0000000b0a0b7899 */ /* 0x000fe400080006ff */
[----:B------:R-:W-:Y:S02]  /*05a0*/  USHF.L.U32 UR10, UR10, 0x1, URZ ;  /* 0x000000010a0a7899 */ /* 0x000fe400080006ff */
[----:B-1----:R-:W-:Y:S01]  /*05b0*/  ULEA UR5, UR5, UR7, 0x18 ;  /* 0x0000000705057291 */ /* 0x002fe2000f8ec0ff */
[----:B------:R-:W1:Y:S11]  /*05c0*/  FENCE.VIEW.ASYNC.S ;  /* 0x00000000000073c6 */ /* 0x000e760000000000 */
[----:B-1----:R1:W2:Y:S01]  /*05d0*/  SYNCS.EXCH.64 URZ, [UR5], UR10 ;  /* 0x0000000a05ff75b2 */ /* 0x0022a20008000100 */
[----:B------:R1:W3:Y:S01]  /*05e0*/  SYNCS.EXCH.64 URZ, [UR5+0xd0], UR10 ;  /* 0x0000d00a05ff75b2 */ /* 0x0002e20008000100 */
[----:B------:R1:W4:Y:S01]  /*05f0*/  SYNCS.EXCH.64 URZ, [UR5+0x8], UR10 ;  /* 0x0000080a05ff75b2 */ /* 0x0003220008000100 */
[----:B------:R1:W1:Y:S01]  /*0600*/  SYNCS.EXCH.64 URZ, [UR5+0xd8], UR10 ;  /* 0x0000d80a05ff75b2 */ /* 0x0002620008000100 */
        /* <DEDUP_REMOVED lines=48> */
[----:B--234-:R-:W-:Y:S01]  /*0910*/  NOP ;  /* 0x0000000000007918 */ /* 0x01cfe20000000000 */
.L_x_10:
[----:B-1----:R-:W-:Y:S05]  /*0920*/  BSYNC.RECONVERGENT B0 ;  /* 0x0000000000007941 */ /* 0x002fea0003800200 */
.L_x_9:
[----:B------:R-:W1:Y:S01]  /*0930*/  SHFL.IDX PT, R2, R65, RZ, 0x1f ;  /* 0x00001fff41027589 */ /* 0x000e6200000e0000 */
[----:B------:R-:W-:Y:S01]  /*0940*/  NOP ;  /* 0x0000000000007918 */ /* 0x000fe20000000000 */
[----:B-1----:R-:W-:-:S13]  /*0950*/  ISETP.NE.AND P0, PT, R2, 0x1, PT ;  /* 0x000000010200780c */ /* 0x002fda0003f05270 */
[----:B------:R-:W-:Y:S05]  /*0960*/  @P0 BRA `(.L_x_11) ;  /* 0x0000000000500947 */ /* 0x000fea0003800000 */
[----:B------:R-:W1:Y:S01]  /*0970*/  S2UR UR7, SR_CgaCtaId ;  /* 0x00000000000779c3 */ /* 0x000e620000008800 */
[----:B------:R-:W-:Y:S01]  /*0980*/  UMOV UR9, 0x400 ;  /* 0x0000040000097882 */ /* 0x000fe20000000000 */
[----:B------:R-:W-:Y:S01]  /*0990*/  UMOV UR5, 0x20 ;  /* 0x0000002000057882 */ /* 0x000fe20000000000 */
[----:B------:R-:W-:Y:S01]  /*09a0*/  UMOV UR4, 0x80 ;  /* 0x0000008000047882 */ /* 0x000fe20000000000 */
[----:B------:R-:W-:-:S04]  /*09b0*/  UIADD3 UR10, UPT, UPT, -UR5, 0x100000, URZ ;  /* 0x00100000050a7890 */ /* 0x000fc8000fffe1ff */
[----:B------:R-:W-:Y:S02]  /*09c0*/  USHF.L.U32 UR11, UR10, 0xb, URZ ;  /* 0x0000000b0a0b7899 */ /* 0x000fe400080006ff */
[----:B------:R-:W-:Y:S02]  /*09d0*/  USHF.L.U32 UR10, UR10, 0x1, URZ ;  /* 0x000000010a0a7899 */ /* 0x000fe400080006ff */
[----:B------:R-:W-:-:S04]  /*09e0*/  UIADD3 UR4, UPT, UPT, -UR4, 0x100000, URZ ;  /* 0x0010000004047890 */ /* 0x000fc8000fffe1ff */
[----:B------:R-:W-:Y:S02]  /*09f0*/  USHF.L.U32 UR5, UR4, 0xb, URZ ;  /* 0x0000000b04057899 */ /* 0x000fe400080006ff */
[----:B------:R-:W-:Y:S01]  /*0a00*/  USHF.L.U32 UR4, UR4, 0x1, URZ ;  /* 0x0000000104047899 */ /* 0x000fe200080006ff */
[----:B------:R-:W-:Y:S01]  /*0a10*/  ELECT P0, URZ, PT ;  /* 0x0000000000ff782f */ /* 0x000fe20003800000 */
[----:B-1----:R-:W-:Y:S01]  /*0a20*/  ULEA UR7, UR7, UR9, 0x18 ;  /* 0x0000000907077291 */ /* 0x002fe2000f8ec0ff */
[----:B------:R-:W1:Y:S11]  /*0a30*/  FENCE.VIEW.ASYNC.S ;  /* 0x00000000000073c6 */ /* 0x000e760000000000 */
[----:B-1----:R1:W2:Y:S01]  /*0a40*/  SYNCS.EXCH.64 URZ, [UR7+0x1a0], UR10 ;  /* 0x0001a00a07ff75b2 */ /* 0x0022a20008000100 */
[----:B------:R1:W3:Y:S01]  /*0a50*/  SYNCS.EXCH.64 URZ, [UR7+0x1b8], UR4 ;  /* 0x0001b80407ff75b2 */ /* 0x0002e20008000100 */
[----:B------:R1:W4:Y:S01]  /*0a60*/  SYNCS.EXCH.64 URZ, [UR7+0x1a8], UR10 ;  /* 0x0001a80a07ff75b2 */ /* 0x0003220008000100 */
[----:B------:R1:W1:Y:S01]  /*0a70*/  SYNCS.EXCH.64 URZ, [UR7+0x1c0], UR4 ;  /* 0x0001c00407ff75b2 */ /* 0x0002620008000100 */
[----:B------:R1:W1:Y:S01]  /*0a80*/  SYNCS.EXCH.64 URZ, [UR7+0x1b0], UR10 ;  /* 0x0001b00a07ff75b2 */ /* 0x0002620008000100 */
[----:B------:R1:W1:Y:S01]  /*0a90*/  SYNCS.EXCH.64 URZ, [UR7+0x1c8], UR4 ;  /* 0x0001c80407ff75b2 */ /* 0x0002620008000100 */
[----:B------:R-:W-:Y:S01]  /*0aa0*/  NOP ;  /* 0x0000000000007918 */ /* 0x000fe20000000000 */
.L_x_11:
[----:B------:R-:W2:Y:S01]  /*0ab0*/  SHFL.IDX PT, R2, R65, RZ, 0x1f ;  /* 0x00001fff41027589 */ /* 0x000ea200000e0000 */
[----:B------:R-:W-:Y:S01]  /*0ac0*/  NOP ;  /* 0x0000000000007918 */ /* 0x000fe20000000000 */
[----:B--2---:R-:W-:-:S13]  /*0ad0*/  ISETP.NE.AND P0, PT, R2, 0x3, PT ;  /* 0x000000030200780c */ /* 0x004fda0003f05270 */
[----:B------:R-:W-:Y:S05]  /*0ae0*/  @P0 BRA `(.L_x_12) ;  /* 0x0000000000300947 */ /* 0x000fea0003800000 */
[----:B-1----:R-:W1:Y:S01]  /*0af0*/  S2UR UR5, SR_CgaCtaId ;  /* 0x00000000000579c3 */ /* 0x002e620000008800 */
[----:B------:R-:W-:Y:S01]  /*0b00*/  UMOV UR7, 0x400 ;  /* 0x0000040000077882 */ /* 0x000fe20000000000 */
[----:B------:R-:W-:Y:S01]  /*0b10*/  UMOV UR4, 0x20 ;  /* 0x0000002000047882 */ /* 0x000fe20000000000 */
[----:B------:R-:W-:Y:S01]  /*0b20*/  ELECT P0, URZ, PT ;  /* 0x0000000000ff782f */ /* 0x000fe20003800000 */
[----:B------:R-:W-:-:S04]  /*0b30*/  UIADD3 UR10, UPT, UPT, -UR4, 0x100000, URZ ;  /* 0x00100000040a7890 */ /* 0x000fc8000fffe1ff */
[----:B------:R-:W-:Y:S02]  /*0b40*/  USHF.L.U32 UR11, UR10, 0xb, URZ ;  /* 0x0000000b0a0b7899 */ /* 0x000fe400080006ff */
[----:B------:R-:W-:Y:S02]  /*0b50*/  USHF.L.U32 UR10, UR10, 0x1, URZ ;  /* 0x000000010a0a7899 */ /* 0x000fe400080006ff */
[----:B-1----:R-:W-:Y:S01]  /*0b60*/  ULEA UR5, UR5, UR7, 0x18 ;  /* 0x0000000705057291 */ /* 0x002fe2000f8ec0ff */
[----:B------:R-:W1:Y:S11]  /*0b70*/  FENCE.VIEW.ASYNC.S ;  /* 0x00000000000073c6 */ /* 0x000e760000000000 */
[----:B-1----:R2:W1:Y:S01]  /*0b80*/  SYNCS.EXCH.64 URZ, [UR5+0x1d0], UR10 ;  /* 0x0001d00a05ff75b2 */ /* 0x0024620008000100 */
[----:B------:R2:W1:Y:S02]  /*0b90*/  SYNCS.EXCH.64 URZ, [UR5+0x1d8], UR10 ;  /* 0x0001d80a05ff75b2 */ /* 0x0004640008000100 */
[----:B--2---:R-:W-:Y:S01]  /*0ba0*/  NOP ;  /* 0x0000000000007918 */ /* 0x004fe20000000000 */
.L_x_12:
[----:B------:R-:W2:Y:S01]  /*0bb0*/  SHFL.IDX PT, R2, R65, RZ, 0x1f ;  /* 0x00001fff41027589 */ /* 0x000ea200000e0000 */
[----:B------:R-:W-:Y:S01]  /*0bc0*/  NOP ;  /* 0x0000000000007918 */ /* 0x000fe20000000000 */
[----:B--2---:R-:W-:-:S13]  /*0bd0*/  ISETP.NE.AND P0, PT, R2, 0x4, PT ;  /* 0x000000040200780c */ /* 0x004fda0003f05270 */
[----:B------:R-:W-:Y:S05]  /*0be0*/  @P0 BRA `(.L_x_13) ;  /* 0x00000000004c0947 */ /* 0x000fea0003800000 */
[----:B-1----:R-:W1:Y:S01]  /*0bf0*/  S2UR UR5, SR_CgaCtaId ;  /* 0x00000000000579c3 */ /* 0x002e620000008800 */
[----:B------:R-:W-:Y:S01]  /*0c00*/  UMOV UR9, 0x100 ;  /* 0x0000010000097882 */ /* 0x000fe20000000000 */
[----:B------:R-:W-:Y:S01]  /*0c10*/  UMOV UR7, 0x400 ;  /* 0x0000040000077882 */ /* 0x000fe20000000000 */
[----:B------:R-:W-:Y:S01]  /*0c20*/  USEL UR9, UR9, 0xe0, UP2 ;  /* 0x000000e009097887 */ /* 0x000fe20009000000 */
[----:B------:R-:W-:Y:S01]  /*0c30*/  UMOV UR4, 0x1 ;  /* 0x0000000100047882 */ /* 0x000fe20000000000 */
[----:B------:R-:W-:Y:S01]  /*0c40*/  ELECT P0, URZ, PT ;  /* 0x0000000000ff782f */ /* 0x000fe20003800000 */
[----:B------:R-:W-:-:S04]  /*0c50*/  UIADD3 UR10, UPT, UPT, -UR4, 0x100000, URZ ;  /* 0x00100000040a7890 */ /* 0x000fc8000fffe1ff */
[----:B------:R-:W-:Y:S02]  /*0c60*/  USHF.L.U32 UR11, UR10, 0xb, URZ ;  /* 0x0000000b0a0b7899 */ /* 0x000fe400080006ff */
[----:B------:R-:W-:Y:S02]  /*0c70*/  USHF.L.U32 UR10, UR10, 0x1, URZ ;  /* 0x000000010a0a7899 */ /* 0x000fe400080006ff */
[----:B------:R-:W-:-:S04]  /*0c80*/  UIADD3 UR12, UPT, UPT, -UR9, 0x100000, URZ ;  /* 0x00100000090c7890 */ /* 0x000fc8000fffe1ff */
[----:B------:R-:W-:Y:S02]  /*0c90*/  USHF.L.U32 UR13, UR12, 0xb, URZ ;  /* 0x0000000b0c0d7899 */ /* 0x000fe400080006ff */
[----:B------:R-:W-:Y:S02]  /*0ca0*/  USHF.L.U32 UR12, UR12, 0x1, URZ ;  /* 0x000000010c0c7899 */ /* 0x000fe400080006ff */
[----:B-1----:R-:W-:Y:S01]  /*0cb0*/  ULEA UR5, UR5, UR7, 0x18 ;  /* 0x0000000705057291 */ /* 0x002fe2000f8ec0ff */
[----:B------:R-:W1:Y:S11]  /*0cc0*/  FENCE.VIEW.ASYNC.S ;  /* 0x00000000000073c6 */ /* 0x000e760000000000 */
[----:B-1----:R2:W1:Y:S01]  /*0cd0*/  SYNCS.EXCH.64 URZ, [UR5+0x1e0], UR10 ;  /* 0x0001e00a05ff75b2 */ /* 0x0024620008000100 */
[----:B------:R2:W1:Y:S01]  /*0ce0*/  SYNCS.EXCH.64 URZ, [UR5+0x1f0], UR12 ;  /* 0x0001f00c05ff75b2 */ /* 0x0004620008000100 */
[----:B------:R2:W1:Y:S01]  /*0cf0*/  SYNCS.EXCH.64 URZ, [UR5+0x1e8], UR10 ;  /* 0x0001e80a05ff75b2 */ /* 0x0004620008000100 */
[----:B------:R2:W1:Y:S02]  /*0d00*/  SYNCS.EXCH.64 URZ, [UR5+0x1f8], UR12 ;  /* 0x0001f80c05ff75b2 */ /* 0x0004640008000100 */
[----:B--2---:R-:W-:Y:S01]  /*0d10*/  NOP ;  /* 0x0000000000007918 */ /* 0x004fe20000000000 */
.L_x_13:
[----:B------:R-:W2:Y:S01]  /*0d20*/  SHFL.IDX PT, R2, R65, RZ, 0x1f ;  /* 0x00001fff41027589 */ /* 0x000ea200000e0000 */
[----:B------:R-:W-:Y:S01]  /*0d30*/  NOP ;  /* 0x0000000000007918 */ /* 0x000fe20000000000 */
[----:B--2---:R-:W-:-:S13]  /*0d40*/  ISETP.NE.AND P0, PT, R2, 0x5, PT ;  /* 0x000000050200780c */ /* 0x004fda0003f05270 */
[----:B------:R-:W-:Y:S05]  /*0d50*/  @P0 BRA `(.L_x_14) ;  /* 0x0000000000580947 */ /* 0x000fea0003800000 */
[----:B-1----:R-:W1:Y:S01]  /*0d60*/  S2UR UR7, SR_CgaCtaId ;  /* 0x00000000000779c3 */ /* 0x002e620000008800 */
        /* <DEDUP_REMOVED lines=12> */
[----:B-1----:R2:W1:Y:S01]  /*0e30*/  SYNCS.EXCH.64 URZ, [UR7+0x200], UR10 ;  /* 0x0002000a07ff75b2 */ /* 0x0024620008000100 */
[----:B------:R2:W1:Y:S01]  /*0e40*/  SYNCS.EXCH.64 URZ, [UR7+0x220], UR4 ;  /* 0x0002200407ff75b2 */ /* 0x0004620008000100 */
[----:B------:R2:W1:Y:S01]  /*0e50*/  SYNCS.EXCH.64 URZ, [UR7+0x208], UR10 ;  /* 0x0002080a07ff75b2 */ /* 0x0004620008000100 */
[----:B------:R2:W1:Y:S01]  /*0e60*/  SYNCS.EXCH.64 URZ, [UR7+0x228], UR4 ;  /* 0x0002280407ff75b2 */ /* 0x0004620008000100 */
[----:B------:R2:W1:Y:S01]  /*0e70*/  SYNCS.EXCH.64 URZ, [UR7+0x210], UR10 ;  /* 0x0002100a07ff75b2 */ /* 0x0004620008000100 */
[----:B------:R2:W1:Y:S01]  /*0e80*/  SYNCS.EXCH.64 URZ, [UR7+0x230], UR4 ;  /* 0x0002300407ff75b2 */ /* 0x0004620008000100 */
[----:B------:R2:W1:Y:S01]  /*0e90*/  SYNCS.EXCH.64 URZ, [UR7+0x218], UR10 ;  /* 0x0002180a07ff75b2 */ /* 0x0004620008000100 */
[----:B------:R2:W1:Y:S02]  /*0ea0*/  SYNCS.EXCH.64 URZ, [UR7+0x238], UR4 ;  /* 0x0002380407ff75b2 */ /* 0x0004640008000100 */
[----:B--2---:R-:W-:Y:S01]  /*0eb0*/  NOP ;  /* 0x0000000000007918 */ /* 0x004fe20000000000 */
.L_x_14:
        /* <DEDUP_REMOVED lines=18> */
.L_x_15:
[----:B-1----:R-:W1:Y:S01]  /*0fe0*/  S2UR UR5, SR_CTAID.X ;  /* 0x00000000000579c3 */ /* 0x002e620000002500 */
[----:B------:R-:W-:-:S05]  /*0ff0*/  CS2R.32 R59, SR_CgaSize ;  /* 0x00000000003b7805 */ /* 0x000fca0000008a00 */
[----:B------:R-:W-:-:S05]  /*1000*/  IMAD R59, R59, -0xa0, RZ ;  /* 0xffffff603b3b7824 */ /* 0x000fca00078e02ff */
[----:B------:R-:W-:-:S14]  /*1010*/  R2UR UR9, R59 ;  /* 0x000000003b0972ca */ /* 0x000fdc00000e0000 */
[----:B------:R-:W2:Y:S01]  /*1020*/  LDCU UR9, c[0x0][UR9+0x2b0] ;  /* 0x00005600090977ac */ /* 0x000ea20008000800 */
[----:B------:R-:W-:Y:S01]  /*1030*/  NOP ;  /* 0x0000000000007918 */ /* 0x000fe20000000000 */
[----:B------:R-:W-:-:S05]  /*1040*/  CS2R.32 R59, SR_CgaSize ;  /* 0x00000000003b7805 */ /* 0x000fca0000008a00 */
[----:B------:R-:W-:-:S05]  /*1050*/  IMAD R59, R59, -0xa0, RZ ;  /* 0xffffff603b3b7824 */ /* 0x000fca00078e02ff */
[----:B------:R-:W-:-:S14]  /*1060*/  R2UR UR7, R59 ;  /* 0x000000003b0772ca */ /* 0x000fdc00000e0000 */
[----:B------:R-:W3:Y:S01]  /*1070*/  LDCU UR7, c[0x0][UR7+0x2b4] ;  /* 0x00005680070777ac */ /* 0x000ee20008000800 */
[----:B------:R-:W4:Y:S08]  /*1080*/  S2UR UR4, SR_CTAID.Y ;  /* 0x00000000000479c3 */ /* 0x000f300000002600 */
[----:B------:R-:W3:Y:S01]  /*1090*/  LDC R10, c[0x0][0xb24] ;  /* 0x0002c900ff0a7b82 */ /* 0x000ee20000000800 */
[----:B-1----:R-:W-:-:S02]  /*10a0*/  I2FP.F32.U32 R59, UR5 ;  /* 0x00000005003b7c45 */ /* 0x002fc40008201000 */
[----:B------:R-:W-:-:S05]  /*10b0*/  CS2R.32 R3, SR_CgaSize ;  /* 0x0000000000037805 */ /* 0x000fca0000008a00 */
[----:B------:R-:W-:-:S06]  /*10c0*/  IMAD R3, R3, -0xa0, RZ ;  /* 0xffffff6003037824 */ /* 0x000fcc00078e02ff */
[----:B------:R-:W1:Y:S01]  /*10d0*/  LDC R3, c[0x0][R3+0x2a0] ;  /* 0x0000a80003037b82 */ /* 0x000e620000000800 */
[----:B------:R-:W-:Y:S01]  /*10e0*/  MOV R21, UR5 ;  /* 0x0000000500157c02 */ /* 0x000fe20008000f00 */
[----:B--2---:R-:W-:Y:S01]  /*10f0*/  FMUL R59, R59, UR9 ;  /* 0x000000093b3b7c20 */ /* 0x004fe20008400000 */
[----:B----4-:R-:W-:Y:S02]  /*1100*/  I2FP.F32.U32 R58, UR4 ;  /* 0x00000004003a7c45 */ /* 0x010fe40008201000 */
[----:B------:R-:W-:-:S05]  /*1110*/  CS2R.32 R2, SR_CgaSize ;  /* 0x0000000000027805 */ /* 0x000fca0000008a00 */
[----:B------:R-:W-:-:S06]  /*1120*/  IMAD R2, R2, -0xa0, RZ ;  /* 0xffffff6002027824 */ /* 0x000fcc00078e02ff */
[----:B------:R-:W2:Y:S01]  /*1130*/  LDC R2, c[0x0][R2+0x2a4] ;  /* 0x0000a90002027b82 */ /* 0x000ea20000000800 */
[----:B------:R-:W-:Y:S01]  /*1140*/  MOV R20, UR4 ;  /* 0x0000000400147c02 */ /* 0x000fe20008000f00 */
[----:B------:R-:W4:Y:S01]  /*1150*/  F2I.U32.TRUNC.NTZ R59, R59 ;  /* 0x0000003b003b7305 */ /* 0x000f22000020f000 */
[----:B---3--:R-:W-:-:S05]  /*1160*/  FMUL R58, R58, UR7 ;  /* 0x000000073a3a7c20 */ /* 0x008fca0008400000 */
[----:B------:R-:W-:Y:S01]  /*1170*/  BAR.SYNC.DEFER_BLOCKING 0x0 ;  /* 0x0000000000007b1d */ /* 0x000fe20000010000 */
[----:B------:R-:W-:-:S05]  /*1180*/  ISETP.GE.AND P0, PT, R10, 0x1, PT ;  /* 0x000000010a00780c */ /* 0x000fca0003f06270 */
[----:B------:R-:W3:Y:S02]  /*1190*/  F2I.U32.TRUNC.NTZ R58, R58 ;  /* 0x0000003a003a7305 */ /* 0x000ee4000020f000 */
[----:B------:R-:W2:Y:S01]  /*11a0*/  S2UR UR36, SR_CTAID.Z ;  /* 0x00000000002479c3 */ /* 0x000ea20000002700 */
[----:B----4-:R-:W-:-:S05]  /*11b0*/  IADD3 R59, PT, PT, -R59, RZ, RZ ;  /* 0x000000ff3b3b7210 */ /* 0x010fca0007ffe1ff */
[----:B-1----:R-:W-:Y:S01]  /*11c0*/  IMAD R59, R3, R59, UR5 ;  /* 0x00000005033b7e24 */ /* 0x002fe2000f8e023b */
[----:B---3--:R-:W-:-:S05]  /*11d0*/  IADD3 R58, PT, PT, -R58, RZ, RZ ;  /* 0x000000ff3a3a7210 */ /* 0x008fca0007ffe1ff */
[----:B--2---:R-:W-:Y:S01]  /*11e0*/  IMAD R58, R2, R58, UR4 ;  /* 0x00000004023a7e24 */ /* 0x004fe2000f8e023a */
[----:B------:R-:W-:Y:S06]  /*11f0*/  @!P0 BRA `(.L_x_16) ;  /* 0x0000000000b88947 */ /* 0x000fec0003800000 */
[----:B------:R-:W1:Y:S01]  /*1200*/  LDC.64 R4, c[0x0][0xb18] ;  /* 0x0002c600ff047b82 */ /* 0x000e620000000a00 */
[----:B------:R-:W-:-:S07]  /*1210*/  ISETP.NE.AND P0, PT, R10, 0x1, PT ;  /* 0x000000010a00780c */ /* 0x000fce0003f05270 */
[----:B------:R-:W2:Y:S08]  /*1220*/  LDC R9, c[0x0][0xb0c] ;  /* 0x0002c300ff097b82 */ /* 0x000eb00000000800 */
[----:B------:R-:W3:Y:S08]  /*1230*/  LDC R12, c[0x0][0x370] ;  /* 0x0000dc00ff0c7b82 */ /* 0x000ef00000000800 */
[----:B------:R-:W4:Y:S01]  /*1240*/  LDC R11, c[0x0][0x374] ;  /* 0x0000dd00ff0b7b82 */ /* 0x000f220000000800 */
[----:B-1----:R-:W-:-:S07]  /*1250*/  ISETP.NE.AND P1, PT, R4, 0x1, PT ;  /* 0x000000010400780c */ /* 0x002fce0003f25270 */
[----:B------:R-:W3:Y:S01]  /*1260*/  LDC.64 R6, c[0x0][0xb10] ;  /* 0x0002c400ff067b82 */ /* 0x000ee20000000a00 */
[----:B--2---:R-:W-:-:S07]  /*1270*/  ISETP.NE.AND P2, PT, R9, 0x1, PT ;  /* 0x000000010900780c */ /* 0x004fce0003f45270 */
[----:B------:R-:W1:Y:S08]  /*1280*/  LDC R8, c[0x0][0xb20] ;  /* 0x0002c800ff087b82 */ /* 0x000e700000000800 */
[----:B------:R-:W2:Y:S01]  /*1290*/  LDC.64 R2, c[0x0][0xb28] ;  /* 0x0002ca00ff027b82 */ /* 0x000ea20000000a00 */
[----:B----4-:R-:W-:-:S04]  /*12a0*/  IMAD.HI.U32 R13, R11, R5, RZ ;  /* 0x000000050b0d7227 */ /* 0x010fc800078e00ff */
[----:B------:R-:W-:-:S04]  /*12b0*/  IMAD.HI.U32 R5, R20, R5, RZ ;  /* 0x0000000514057227 */ /* 0x000fc800078e00ff */
[----:B---3--:R-:W-:-:S05]  /*12c0*/  IMAD.HI.U32 R14, R12, R6, RZ ;  /* 0x000000060c0e7227 */ /* 0x008fca00078e00ff */
[-C--:B------:R-:W-:Y:S01]  /*12d0*/  @P2 SHF.R.U32.HI R12, RZ, R7.reuse, R14 ;  /* 0x00000007ff0c2219 */ /* 0x080fe2000001160e */
[----:B------:R-:W-:Y:S01]  /*12e0*/  IMAD.HI.U32 R14, R21, R6, RZ ;  /* 0x00000006150e7227 */ /* 0x000fe200078e00ff */
[-C--:B-1----:R-:W-:Y:S02]  /*12f0*/  @P1 SHF.R.U32.HI R11, RZ, R8.reuse, R13 ;  /* 0x00000008ff0b1219 */ /* 0x082fe4000001160d */
[----:B------:R-:W-:Y:S02]  /*1300*/  SHF.R.U32.HI R5, RZ, R8, R5 ;  /* 0x00000008ff057219 */ /* 0x000fe40000011605 */
[----:B------:R-:W-:Y:S02]  /*1310*/  SHF.R.U32.HI R14, RZ, R7, R14 ;  /* 0x00000007ff0e7219 */ /* 0x000fe4000001160e */
[----:B------:R-:W-:Y:S01]  /*1320*/  SEL R5, R20, R5, !P1 ;  /* 0x0000000514057207 */ /* 0x000fe20004800000 */
[----:B--2---:R-:W-:Y:S01]  /*1330*/  IMAD.HI.U32 R13, R11, R2, RZ ;  /* 0x000000020b0d7227 */ /* 0x004fe200078e00ff */
[----:B------:R-:W-:-:S03]  /*1340*/  SEL R14, R21, R14, !P2 ;  /* 0x0000000e150e7207 */ /* 0x000fc60005000000 */
[----:B------:R-:W-:Y:S01]  /*1350*/  IMAD.HI.U32 R6, R12, R2, RZ ;  /* 0x000000020c067227 */ /* 0x000fe200078e00ff */
[----:B------:R-:W-:-:S04]  /*1360*/  @P0 SHF.R.U32.HI R11, RZ, R3, R13 ;  /* 0x00000003ff0b0219 */ /* 0x000fc8000001160d */
[----:B------:R-:W-:Y:S01]  /*1370*/  @P0 SHF.R.U32.HI R12, RZ, R3, R6 ;  /* 0x00000003ff0c0219 */ /* 0x000fe20000011606 */
[----:B------:R-:W-:-:S04]  /*1380*/  IMAD R11, R11, R10, RZ ;  /* 0x0000000a0b0b7224 */ /* 0x000fc800078e02ff */
[----:B------:R-:W-:Y:S01]  /*1390*/  IMAD R6, R12, R10, RZ ;  /* 0x0000000a0c067224 */ /* 0x000fe200078e02ff */
[----:B------:R-:W-:-:S04]  /*13a0*/  ISETP.GE.AND P1, PT, R5, R11, PT ;  /* 0x0000000b0500720c */ /* 0x000fc80003f26270 */
[----:B------:R-:W-:Y:S01]  /*13b0*/  ISETP.GE.OR P1, PT, R14, R6, P1 ;  /* 0x000000060e00720c */ /* 0x000fe20000f26670 */
[----:B------:R-:W-:-:S05]  /*13c0*/  IMAD.HI.U32 R6, R5, R2, RZ ;  /* 0x0000000205067227 */ /* 0x000fca00078e00ff */
[----:B------:R-:W-:-:S04]  /*13d0*/  SHF.R.U32.HI R6, RZ, R3, R6 ;  /* 0x00000003ff067219 */ /* 0x000fc80000011606 */
[----:B------:R-:W-:-:S03]  /*13e0*/  SEL R6, R5, R6, !P0 ;  /* 0x0000000605067207 */ /* 0x000fc60004000000 */
[----:B------:R-:W-:Y:S01]  /*13f0*/  @!P1 IMAD.HI.U32 R7, R14, R2, RZ ;  /* 0x000000020e079227 */ /* 0x000fe200078e00ff */
[----:B------:R-:W-:-:S04]  /*1400*/  IADD3 R2, PT, PT, -R6, RZ, RZ ;  /* 0x000000ff06027210 */ /* 0x000fc80007ffe1ff */
[----:B------:R-:W-:Y:S01]  /*1410*/  @!P1 SHF.R.U32.HI R3, RZ, R3, R7 ;  /* 0x00000003ff039219 */ /* 0x000fe20000011607 */
[----:B------:R-:W-:Y:S01]  /*1420*/  IMAD R2, R10, R2, R5 ;  /* 0x000000020a027224 */ /* 0x000fe200078e0205 */
[----:B------:R-:W-:Y:S02]  /*1430*/  IADD3 R7, PT, PT, -R5, RZ, RZ ;  /* 0x000000ff05077210 */ /* 0x000fe40007ffe1ff */
[----:B------:R-:W-:-:S03]  /*1440*/  @!P1 SEL R3, R14, R3, !P0 ;  /* 0x000000030e039207 */ /* 0x000fc60004000000 */
[----:B------:R-:W-:Y:S02]  /*1450*/  IMAD R7, R4, R7, R20 ;  /* 0x0000000704077224 */ /* 0x000fe400078e0214 */
[--C-:B------:R-:W-:Y:S02]  /*1460*/  @!P1 IMAD.IADD R6, R6, 0x1, -R3.reuse ;  /* 0x0000000106069824 */ /* 0x100fe400078e0a03 */
[----:B------:R-:W-:Y:S01]  /*1470*/  @!P1 IMAD R3, R2, R12, R3 ;  /* 0x0000000c02039224 */ /* 0x000fe200078e0203 */
[----:B------:R-:W-:Y:S01]  /*1480*/  IADD3 R2, PT, PT, -R14, RZ, RZ ;  /* 0x000000ff0e027210 */ /* 0x000fe20007ffe1ff */
[----:B------:R-:W-:Y:S02]  /*1490*/  @!P1 IMAD R5, R6, R10, R14 ;  /* 0x0000000a06059224 */ /* 0x000fe400078e020e */
[----:B------:R-:W-:Y:S02]  /*14a0*/  @!P1 IMAD.MOV.U32 R14, RZ, RZ, R3 ;  /* 0x000000ffff0e9224 */ /* 0x000fe400078e0003 */
[----:B------:R-:W-:-:S02]  /*14b0*/  IMAD R2, R9, R2, R21 ;  /* 0x0000000209027224 */ /* 0x000fc400078e0215 */
[----:B------:R-:W-:Y:S02]  /*14c0*/  IMAD R20, R5, R4, R7 ;  /* 0x0000000405147224 */ /* 0x000fe400078e0207 */
[----:B------:R-:W-:Y:S02]  /*14d0*/  IMAD R21, R14, R9, R2 ;  /* 0x000000090e157224 */ /* 0x000fe400078e0202 */
.L_x_16:
[----:B------:R-:W1:Y:S01]  /*14e0*/  LDCU UR4, c[0x0][0xb30] ;  /* 0x00016600ff0477ac */ /* 0x000e620008000800 */
[----:B------:R-:W2:Y:S08]  /*14f0*/  S2UR UR37, SR_CgaCtaId ;  /* 0x00000000002579c3 */ /* 0x000eb00000008800 */
[----:B------:R-:W3:Y:S01]  /*1500*/  LDC R26, c[0x0][0xb24] ;  /* 0x0002c900ff1a7b82 */ /* 0x000ee20000000800 */
[----:B-1----:R-:W-:-:S09]  /*1510*/  UISETP.NE.AND UP1, UPT, UR4, 0x1, UPT ;  /* 0x000000010400788c */ /* 0x002fd2000bf25270 */
[----:B--2---:R-:W-:Y:S05]  /*1520*/  BRA.U UP1, `(.L_x_17) ;  /* 0x0000000101407547 */ /* 0x004fea000b800000 */
[----:B------:R-:W1:Y:S08]  /*1530*/  LDC.64 R4, c[0x0][0xb10] ;  /* 0x0002c400ff047b82 */ /* 0x000e700000000a00 */
[----:B------:R-:W2:Y:S08]  /*1540*/  LDC.64 R2, c[0x0][0xb18] ;  /* 0x0002c600ff027b82 */ /* 0x000eb00000000a00 */
[----:B------:R-:W4:Y:S08]  /*1550*/  LDC R6, c[0x0][0xb20] ;  /* 0x0002c800ff067b82 */ /* 0x000f300000000800 */
[----:B------:R-:W3:Y:S01]  /*1560*/  LDC R7, c[0x0][0xb0c] ;  /* 0x0002c300ff077b82 */ /* 0x000ee20000000800 */
[----:B-1----:R-:W-:-:S05]  /*1570*/  IMAD.HI.U32 R4, R21, R4, RZ ;  /* 0x0000000415047227 */ /* 0x002fca00078e00ff */
[----:B------:R-:W-:Y:S01]  /*1580*/  SHF.R.U32.HI R4, RZ, R5, R4 ;  /* 0x00000005ff047219 */ /* 0x000fe20000011604 */
[----:B--2---:R-:W-:Y:S01]  /*1590*/  IMAD.HI.U32 R3, R20, R3, RZ ;  /* 0x0000000314037227 */ /* 0x004fe200078e00ff */
[----:B------:R-:W-:-:S04]  /*15a0*/  ISETP.NE.AND P0, PT, R2, 0x1, PT ;  /* 0x000000010200780c */ /* 0x000fc80003f05270 */
[----:B----4-:R-:W-:-:S04]  /*15b0*/  SHF.R.U32.HI R3, RZ, R6, R3 ;  /* 0x00000006ff037219 */ /* 0x010fc80000011603 */
[----:B------:R-:W-:Y:S02]  /*15c0*/  SEL R3, R20, R3, !P0 ;  /* 0x0000000314037207 */ /* 0x000fe40004000000 */
[----:B---3--:R-:W-:-:S04]  /*15d0*/  ISETP.NE.AND P1, PT, R7, 0x1, PT ;  /* 0x000000010700780c */ /* 0x008fc80003f25270 */
[----:B------:R-:W-:-:S05]  /*15e0*/  SEL R4, R21, R4, !P1 ;  /* 0x0000000415047207 */ /* 0x000fca0004800000 */
[----:B------:R-:W-:Y:S02]  /*15f0*/  IMAD.IADD R5, R3, 0x1, -R4 ;  /* 0x0000000103057824 */ /* 0x000fe400078e0a04 */
[----:B------:R-:W-:Y:S02]  /*1600*/  IMAD.IADD R3, R4, 0x1, -R3 ;  /* 0x0000000104037824 */ /* 0x000fe400078e0a03 */
[----:B------:R-:W-:Y:S02]  /*1610*/  IMAD R21, R5, R7, R21 ;  /* 0x0000000705157224 */ /* 0x000fe400078e0215 */
[----:B------:R-:W-:-:S07]  /*1620*/  IMAD R20, R3, R2, R20 ;  /* 0x0000000203147224 */ /* 0x000fce00078e0214 */
.L_x_17:
[----:B------:R-:W-:Y:S01]  /*1630*/  BAR.SYNC.DEFER_BLOCKING 0x0 ;  /* 0x0000000000007b1d */ /* 0x000fe20000010000 */
[----:B------:R-:W-:Y:S01]  /*1640*/  UISETP.NE.AND UP1, UPT, UR8, 0x2, UPT ;  /* 0x000000020800788c */ /* 0x000fe2000bf25270 */
[----:B------:R-:W-:Y:S02]  /*1650*/  ISETP.NE.OR P5, PT, R0, 0x2, !P5 ;  /* 0x000000020000780c */ /* 0x000fe40006fa5670 */
[----:B------:R-:W-:-:S06]  /*1660*/  LOP3.LUT R2, R70, 0x1f, RZ, 0xc0, !PT ;  /* 0x0000001f46027812 */ /* 0x000fcc00078ec0ff */
[----:B------:R-:W-:Y:S05]  /*1670*/  BRA.U UP1, `(.L_x_18) ;  /* 0x0000001d016c7547 */ /* 0x000fea000b800000 */
[----:B------:R-:W1:Y:S01]  /*1680*/  LDCU UR13, c[0x0][0x38c] ;  /* 0x00007180ff0d77ac */ /* 0x000e620008000800 */
[----:B------:R-:W2:Y:S01]  /*1690*/  LDC R8, c[0x0][0x370] ;  /* 0x0000dc00ff087b82 */ /* 0x000ea20000000800 */
[----:B------:R-:W-:Y:S01]  /*16a0*/  PLOP3.LUT P1, PT, PT, PT, UP2, 0x80, 0x8 ;  /* 0x000000000008781c */ /* 0x000fe20003f2f028 */
[----:B------:R-:W-:Y:S01]  /*16b0*/  IMAD.MOV.U32 R15, RZ, RZ, 0x1 ;  /* 0x00000001ff0f7424 */ /* 0x000fe200078e00ff */
[----:B------:R-:W-:Y:S01]  /*16c0*/  ISETP.EQ.OR P4, PT, R2, RZ, P5 ;  /* 0x000000ff0200720c */ /* 0x000fe20002f82670 */
[----:B------:R-:W-:Y:S01]  /*16d0*/  IMAD.MOV.U32 R14, RZ, RZ, RZ ;  /* 0x000000ffff0e7224 */ /* 0x000fe200078e00ff */
[----:B------:R-:W-:Y:S02]  /*16e0*/  PLOP3.LUT P1, PT, P1, PT, PT, 0x8, 0x80 ;  /* 0x000000000080781c */ /* 0x000fe40000f2e170 */
[----:B------:R-:W-:Y:S01]  /*16f0*/  CS2R R12, SRZ ;  /* 0x00000000000c7805 */ /* 0x000fe2000001ff00 */
[----:B------:R-:W-:Y:S01]  /*1700*/  IMAD.MOV.U32 R11, RZ, RZ, 0x1 ;  /* 0x00000001ff0b7424 */ /* 0x000fe200078e00ff */
[----:B------:R-:W4:Y:S01]  /*1710*/  LDC R0, c[0x0][0x374] ;  /* 0x0000dd00ff007b82 */ /* 0x000f220000000800 */
[----:B------:R-:W2:Y:S01]  /*1720*/  LDCU.64 UR22, c[0x0][0x348] ;  /* 0x00006900ff1677ac */ /* 0x000ea20008000a00 */
[----:B------:R-:W-:Y:S01]  /*1730*/  UMOV UR6, URZ ;  /* 0x000000ff00067c82 */ /* 0x000fe20008000000 */
[----:B-1----:R-:W-:-:S04]  /*1740*/  UIADD3 UR5, UPT, UPT, UR13, 0x1f, URZ ;  /* 0x0000001f0d057890 */ /* 0x002fc8000fffe0ff */
[----:B------:R-:W-:-:S04]  /*1750*/  USHF.R.S32.HI UR4, URZ, 0x1f, UR5 ;  /* 0x0000001fff047899 */ /* 0x000fc80008011405 */
[----:B------:R-:W-:-:S04]  /*1760*/  ULEA.HI UR4, UR4, UR5, URZ, 0x5 ;  /* 0x0000000504047291 */ /* 0x000fc8000f8f28ff */
[----:B------:R-:W-:Y:S02]  /*1770*/  USHF.R.S32.HI UR15, URZ, 0x5, UR4 ;  /* 0x00000005ff0f7899 */ /* 0x000fe40008011404 */
[----:B------:R-:W-:Y:S02]  /*1780*/  UIADD3 UR4, UPT, UPT, UR13, -0x1, URZ ;  /* 0xffffffff0d047890 */ /* 0x000fe4000fffe0ff */
[----:B------:R-:W-:Y:S02]  /*1790*/  UISETP.LT.U32.AND UP0, UPT, UR15, 0x1a, UPT ;  /* 0x0000001a0f00788c */ /* 0x000fe4000bf01070 */
[----:B------:R-:W-:Y:S02]  /*17a0*/  UISETP.GE.U32.AND UP1, UPT, UR4, -0x3f, UPT ;  /* 0xffffffc10400788c */ /* 0x000fe4000bf26070 */
[----:B------:R-:W-:Y:S02]  /*17b0*/  USEL UR14, UR15, 0x1a, UP0 ;  /* 0x0000001a0f0e7887 */ /* 0x000fe40008000000 */
[----:B------:R-:W-:-:S02]  /*17c0*/  UIADD3 UR13, UPT, UPT, UR13, 0x3e, URZ ;  /* 0x0000003e0d0d7890 */ /* 0x000fc4000fffe0ff */
[----:B------:R-:W-:Y:S02]  /*17d0*/  UIADD3 UR5, UPT, UPT, UR14, -0x1, URZ ;  /* 0xffffffff0e057890 */ /* 0x000fe4000fffe0ff */
[----:B------:R-:W-:-:S03]  /*17e0*/  UIADD3 UR7, UPT, UPT, UR15, -UR14, URZ ;  /* 0x8000000e0f077290 */ /* 0x000fc6000fffe0ff */
[----:B------:R-:W-:-:S04]  /*17f0*/  @UP1 UIADD3 UR5, UPT, UPT, UR14, URZ, URZ ;  /* 0x000000ff0e051290 */ /* 0x000fc8000fffe0ff */
[----:B--2---:R-:W-:-:S12]  /*1800*/  UIADD3 UR5, UPT, UPT, UR5, 0x1, URZ ;  /* 0x0000000105057890 */ /* 0x004fd8000fffe0ff */
.L_x_36:
[----:B------:R-:W-:Y:S01]  /*1810*/  UISETP.NE.AND UP0, UPT, UR37, URZ, UPT ;  /* 0x000000ff2500728c */ /* 0x000fe2000bf05270 */
[----:B------:R-:W1:Y:S08]  /*1820*/  S2UR UR37, SR_CgaCtaId ;  /* 0x00000000002579c3 */ /* 0x000e700000008800 */
[----:B------:R-:W-:Y:S05]  /*1830*/  BRA.U UP0, `(.L_x_19) ;  /* 0x0000000100347547 */ /* 0x000fea000b800000 */
[----:B------:R-:W2:Y:S01]  /*1840*/  S2R R2, SR_CgaCtaId ;  /* 0x0000000000027919 */ /* 0x000ea20000008800 */
[----:B------:R-:W-:-:S04]  /*1850*/  MOV R3, 0x400 ;  /* 0x0000040000037802 */ /* 0x000fc80000000f00 */
[----:B--2---:R-:W-:Y:S02]  /*1860*/  LEA R2, R2, R3, 0x18 ;  /* 0x0000000302027211 */ /* 0x004fe400078ec0ff */
[----:B------:R-:W-:-:S03]  /*1870*/  SHF.L.U32 R3, R11, 0x1f, RZ ;  /* 0x0000001f0b037819 */ /* 0x000fc600000006ff */
[----:B------:R-:W-:-:S04]  /*1880*/  IMAD R2, R12, 0x8, R2 ;  /* 0x000000080c027824 */ /* 0x000fc800078e0202 */
[----:B------:R-:W2:Y:S02]  /*1890*/  SYNCS.PHASECHK.TRANS64.TRYWAIT P0, [R2+URZ+0x250], R3 ;  /* 0x00025003020075a7 */ /* 0x000ea400080011ff */
[----:B--2---:R-:W-:Y:S05]  /*18a0*/  @!P0 BRA `(.L_x_20) ;  /* 0x0000006000c88947 */ /* 0x004fea0003800000 */
.L_x_138:
[----:B------:R-:W-:Y:S01]  /*18b0*/  VIADD R12, R12, 0x1 ;  /* 0x000000010c0c7836 */ /* 0x000fe20000000000 */
[----:B------:R2:W-:Y:S04]  /*18c0*/  SYNCS.ARRIVE.TRANS64.A1T0 RZ, [R2+URZ+0x240], RZ ;  /* 0x000240ff02ff79a7 */ /* 0x0005e800081000ff */
[----:B------:R-:W-:-:S04]  /*18d0*/  ISETP.NE.AND P0, PT, R12, 0x2, PT ;  /* 0x000000020c00780c */ /* 0x000fc80003f05270 */
[----:B------:R-:W-:Y:S02]  /*18e0*/  SEL R12, R12, RZ, P0 ;  /* 0x000000ff0c0c7207 */ /* 0x000fe40000000000 */
[----:B--2---:R-:W-:-:S04]  /*18f0*/  SEL R2, RZ, 0x1, P0 ;  /* 0x00000001ff027807 */ /* 0x004fc80000000000 */
[----:B------:R-:W-:-:S07]  /*1900*/  LOP3.LUT R11, R11, R2, RZ, 0x3c, !PT ;  /* 0x000000020b0b7212 */ /* 0x000fce00078e3cff */
.L_x_19:
[----:B------:R-:W-:Y:S01]  /*1910*/  UMOV UR4, 0x400 ;  /* 0x0000040000047882 */ /* 0x000fe20000000000 */
[----:B------:R-:W-:Y:S01]  /*1920*/  SHF.L.U32 R2, R15, 0x1f, RZ ;  /* 0x0000001f0f027819 */ /* 0x000fe200000006ff */
[----:B-1----:R-:W-:Y:S01]  /*1930*/  ULEA UR4, UR37, UR4, 0x18 ;  /* 0x0000000425047291 */ /* 0x002fe2000f8ec0ff */
[----:B------:R-:W-:Y:S01]  /*1940*/  R2UR UR35, R21 ;  /* 0x00000000152372ca */ /* 0x000fe200000e0000 */
[----:B------:R-:W-:Y:S01]  /*1950*/  UISETP.GE.U32.AND UP0, UPT, UR13, 0x3f, UPT ;  /* 0x0000003f0d00788c */ /* 0x000fe2000bf06070 */
[----:B------:R-:W-:Y:S01]  /*1960*/  R2UR UR11, R20 ;  /* 0x00000000140b72ca */ /* 0x000fe200000e0000 */
[----:B------:R-:W-:Y:S01]  /*1970*/  ULEA UR8, UR6, UR4, 0x3 ;  /* 0x0000000406087291 */ /* 0x000fe2000f8e18ff */
[----:B------:R-:W-:-:S08]  /*1980*/  UMOV UR24, URZ ;  /* 0x000000ff00187c82 */ /* 0x000fd00008000000 */
[----:B------:R1:W2:Y:S01]  /*1990*/  SYNCS.PHASECHK.TRANS64.TRYWAIT P0, [UR8+0xd0], R2 ;  /* 0x0000d002ff0075a7 */ /* 0x0002a20008001108 */
[----:B------:R-:W-:Y:S02]  /*19a0*/  USHF.L.U32 UR35, UR35, 0x6, URZ ;  /* 0x0000000623237899 */ /* 0x000fe400080006ff */
[----:B------:R-:W-:Y:S01]  /*19b0*/  USHF.L.U32 UR11, UR11, 0x6, URZ ;  /* 0x000000060b0b7899 */ /* 0x000fe200080006ff */
[----:B------:R-:W-:Y:S11]  /*19c0*/  BRA.U !UP0, `(.L_x_21) ;  /* 0x0000000108a47547 */ /* 0x000ff6000b800000 */
[----:B------:R-:W-:Y:S01]  /*19d0*/  UMOV UR16, URZ ;  /* 0x000000ff00107c82 */ /* 0x000fe20008000000 */
[----:B------:R-:W-:-:S05]  /*19e0*/  UMOV UR17, UR6 ;  /* 0x0000000600117c82 */ /* 0x000fca0008000000 */
.L_x_26:
[----:B-1----:R-:W-:Y:S01]  /*19f0*/  ULEA UR33, UR17, UR4, 0x3 ;  /* 0x0000000411217291 */ /* 0x002fe2000f8e18ff */
[----:B--2---:R-:W-:Y:S01]  /*1a00*/  @!P5 MOV R3, 0x2000 ;  /* 0x000020000003d802 */ /* 0x004fe20000000f00 */
[----:B--2---:R-:W-:Y:S10]  /*1a10*/  @P0 BRA `(.L_x_22) ;  /* 0x00000000000c0947 */ /* 0x004ff40003800000 */
[----:B------:R-:W-:-:S04]  /*1a20*/  SHF.L.U32 R4, R15, 0x1f, RZ ;  /* 0x0000001f0f047819 */ /* 0x000fc800000006ff */
[----:B------:R-:W2:Y:S02]  /*1a30*/  SYNCS.PHASECHK.TRANS64.TRYWAIT P0, [UR33+0xd0], R4 ;  /* 0x0000d004ff0075a7 */ /* 0x000ea40008001121 */
[----:B--2---:R-:W-:Y:S05]  /*1a40*/  @!P0 BRA `(.L_x_23) ;  /* 0x0000006000748947 */ /* 0x004fea0003800000 */
.L_x_22:
[----:B------:R2:W-:Y:S01]  /*1a50*/  @!P5 SYNCS.ARRIVE.TRANS64 RZ, [UR33], R3 ;  /* 0x00000003ffffd9a7 */ /* 0x0005e20008000021 */
[----:B------:R-:W-:Y:S04]  /*1a60*/  BSSY.RECONVERGENT B0, `(.L_x_24) ;  /* 0x0000003000007945 */ /* 0x000fe80003800200 */
[----:B------:R-:W-:Y:S05]  /*1a70*/  @P4 BRA `(.L_x_25) ;  /* 0x0000000000044947 */ /* 0x000fea0003800000 */
[----:B------:R-:W-:Y:S05]  /*1a80*/  BPT.TRAP 0x1 ;  /* 0x000000040000795c */ /* 0x000fea0000300000 */
.L_x_25:
[----:B------:R-:W-:Y:S05]  /*1a90*/  BSYNC.RECONVERGENT B0 ;  /* 0x0000000000007941 */ /* 0x000fea0003800200 */
.L_x_24:
[----:B------:R-:W-:Y:S02]  /*1aa0*/  UIADD3 UR6, UPT, UPT, UR17, 0x1, URZ ;  /* 0x0000000111067890 */ /* 0x000fe4000fffe0ff */
[----:B------:R-:W-:Y:S02]  /*1ab0*/  UIADD3 UR26, UP1, UPT, UR22, 0x80, URZ ;  /* 0x00000080161a7890 */ /* 0x000fe4000ff3e0ff */
[----:B------:R-:W-:Y:S02]  /*1ac0*/  UISETP.NE.AND UP0, UPT, UR6, 0x1a, UPT ;  /* 0x0000001a0600788c */ /* 0x000fe4000bf05270 */
[----:B------:R-:W-:Y:S02]  /*1ad0*/  USHF.L.U32 UR34, UR16, 0x5, URZ ;  /* 0x0000000510227899 */ /* 0x000fe400080006ff */
[----:B------:R-:W-:Y:S02]  /*1ae0*/  USEL UR9, URZ, 0x1, UP0 ;  /* 0x00000001ff097887 */ /* 0x000fe40008000000 */
[----:B------:R-:W-:-:S02]  /*1af0*/  USEL UR6, UR6, URZ, UP0 ;  /* 0x000000ff06067287 */ /* 0x000fc40008000000 */
[----:B------:R-:W-:Y:S02]  /*1b00*/  UIADD3 UR20, UP0, UPT, UR22, 0x180, URZ ;  /* 0x0000018016147890 */ /* 0x000fe4000ff1e0ff */
[----:B------:R-:W-:Y:S01]  /*1b10*/  ULEA UR8, UR6, UR4, 0x3 ;  /* 0x0000000406087291 */ /* 0x000fe2000f8e18ff */
[----:B------:R-:W-:Y:S01]  /*1b20*/  LOP3.LUT R15, R15, UR9, RZ, 0x3c, !PT ;  /* 0x000000090f0f7c12 */ /* 0x000fe2000f8e3cff */
[----:B------:R-:W-:Y:S02]  /*1b30*/  UIADD3.X UR27, UPT, UPT, URZ, UR23, URZ, UP1, !UPT ;  /* 0x00000017ff1b7290 */ /* 0x000fe40008ffe4ff */
[----:B------:R-:W-:Y:S01]  /*1b40*/  UIADD3.X UR21, UPT, UPT, URZ, UR23, URZ, UP0, !UPT ;  /* 0x00000017ff157290 */ /* 0x000fe200087fe4ff */
[----:B-1----:R-:W-:Y:S01]  /*1b50*/  SHF.L.U32 R2, R15, 0x1f, RZ ;  /* 0x0000001f0f027819 */ /* 0x002fe200000006ff */
[----:B------:R-:W-:Y:S01]  /*1b60*/  UMOV UR18, 0x0 ;  /* 0x0000000000127882 */ /* 0x000fe20000000000 */
[----:B------:R-:W-:Y:S01]  /*1b70*/  UMOV UR19, 0x10000000 ;  /* 0x1000000000137882 */ /* 0x000fe20000000000 */
[----:B------:R-:W-:Y:S01]  /*1b80*/  UMOV UR12, UR36 ;  /* 0x00000024000c7c82 */ /* 0x000fe20008000000 */
[----:B------:R1:W1:Y:S01]  /*1b90*/  SYNCS.PHASECHK.TRANS64.TRYWAIT P0, [UR8+0xd0], R2 ;  /* 0x0000d002ff0075a7 */ /* 0x0002620008001108 */
[----:B------:R-:W-:Y:S01]  /*1ba0*/  ULEA UR8, UR17, UR4, 0xc ;  /* 0x0000000411087291 */ /* 0x000fe2000f8e60ff */
[----:B------:R-:W-:Y:S01]  /*1bb0*/  UMOV UR9, UR33 ;  /* 0x0000002100097c82 */ /* 0x000fe20008000000 */
[----:B------:R-:W-:-:S02]  /*1bc0*/  UMOV UR10, UR34 ;  /* 0x00000022000a7c82 */ /* 0x000fc40008000000 */
[----:B------:R-:W-:Y:S02]  /*1bd0*/  UIADD3 UR32, UPT, UPT, UR8, 0x3600, URZ ;  /* 0x0000360008207890 */ /* 0x000fe4000fffe0ff */
[----:B------:R-:W-:Y:S02]  /*1be0*/  UIADD3 UR8, UPT, UPT, UR8, 0x1d600, URZ ;  /* 0x0001d60008087890 */ /* 0x000fe4000fffe0ff */
[----:B------:R-:W-:Y:S01]  /*1bf0*/  UIADD3 UR16, UPT, UPT, UR16, 0x1, URZ ;  /* 0x0000000110107890 */ /* 0x000fe2000fffe0ff */
[----:B------:R-:W-:Y:S01]  /*1c00*/  UMOV UR24, UR5 ;  /* 0x0000000500187c82 */ /* 0x000fe20008000000 */
[----:B------:R-:W-:Y:S02]  /*1c10*/  UMOV UR17, UR6 ;  /* 0x0000000600117c82 */ /* 0x000fe40008000000 */
[----:B------:R-:W-:Y:S01]  /*1c20*/  UISETP.NE.AND UP0, UPT, UR16, UR5, UPT ;  /* 0x000000051000728c */ /* 0x000fe2000bf05270 */
[----:B------:R1:W-:Y:S02]  /*1c30*/  UTMALDG.3D [UR32], [UR26], desc[UR18] ;  /* 0x000012201a0075b4 */ /* 0x0003e40008011000 */
[----:B------:R1:W-:Y:S06]  /*1c40*/  UTMALDG.3D [UR8], [UR20], desc[UR18] ;  /* 0x00001208140075b4 */ /* 0x0003ec0008011000 */
[----:B------:R-:W-:Y:S05]  /*1c50*/  BRA.U UP0, `(.L_x_26) ;  /* 0xfffffffd00647547 */ /* 0x000fea000b83ffff */
.L_x_21:
[----:B-1----:R-:W-:Y:S01]  /*1c60*/  ULEA UR8, UR6, UR4, 0x3 ;  /* 0x0000000406087291 */ /* 0x002fe2000f8e18ff */
[----:B------:R-:W-:Y:S01]  /*1c70*/  SHF.L.U32 R2, R15, 0x1f, RZ ;  /* 0x0000001f0f027819 */ /* 0x000fe200000006ff */
[----:B------:R-:W-:Y:S01]  /*1c80*/  @!P1 SYNCS.ARRIVE.TRANS64.A1T0 RZ, [UR4+0x1d8], RZ ;  /* 0x0001d8ffffff99a7 */ /* 0x000fe20008100004 */
[----:B------:R-:W-:-:S06]  /*1c90*/  UISETP.GT.AND UP0, UPT, UR15, UR14, UPT ;  /* 0x0000000e0f00728c */ /* 0x000fcc000bf04270 */
[----:B--2---:R1:W2:Y:S03]  /*1ca0*/  SYNCS.PHASECHK.TRANS64.TRYWAIT P0, [UR8+0xd0], R2 ;  /* 0x0000d002ff0075a7 */ /* 0x0042a60008001108 */
[----:B------:R-:W-:Y:S05]  /*1cb0*/  BRA.U !UP0, `(.L_x_27) ;  /* 0x0000000108a87547 */ /* 0x000fea000b800000 */
[----:B------:R-:W-:Y:S01]  /*1cc0*/  UIADD3 UR21, UPT, UPT, UR7, UR24, URZ ;  /* 0x0000001807157290 */ /* 0x000fe2000fffe0ff */
[----:B------:R-:W-:-:S11]  /*1cd0*/  UMOV UR25, UR6 ;  /* 0x0000000600197c82 */ /* 0x000fd60008000000 */
.L_x_32:
[----:B-1----:R-:W-:Y:S01]  /*1ce0*/  ULEA UR17, UR25, UR4, 0x3 ;  /* 0x0000000419117291 */ /* 0x002fe2000f8e18ff */
[----:B--2---:R-:W-:Y:S01]  /*1cf0*/  @!P5 MOV R3, 0x2000 ;  /* 0x000020000003d802 */ /* 0x004fe20000000f00 */
[----:B--2---:R-:W-:Y:S10]  /*1d00*/  @P0 BRA `(.L_x_28) ;  /* 0x00000000000c0947 */ /* 0x004ff40003800000 */
[----:B------:R-:W-:-:S04]  /*1d10*/  SHF.L.U32 R4, R15, 0x1f, RZ ;  /* 0x0000001f0f047819 */ /* 0x000fc800000006ff */
[----:B------:R-:W2:Y:S02]  /*1d20*/  SYNCS.PHASECHK.TRANS64.TRYWAIT P0, [UR17+0xd0], R4 ;  /* 0x0000d004ff0075a7 */ /* 0x000ea40008001111 */
[----:B--2---:R-:W-:Y:S05]  /*1d30*/  @!P0 BRA `(.L_x_29) ;  /* 0x0000005c00d08947 */ /* 0x004fea0003800000 */
.L_x_28:
[----:B------:R2:W-:Y:S01]  /*1d40*/  @!P5 SYNCS.ARRIVE.TRANS64 RZ, [UR17], R3 ;  /* 0x00000003ffffd9a7 */ /* 0x0005e20008000011 */
[----:B------:R-:W-:Y:S04]  /*1d50*/  BSSY.RECONVERGENT B0, `(.L_x_30) ;  /* 0x0000003000007945 */ /* 0x000fe80003800200 */
[----:B------:R-:W-:Y:S05]  /*1d60*/  @P4 BRA `(.L_x_31) ;  /* 0x0000000000044947 */ /* 0x000fea0003800000 */
[----:B------:R-:W-:Y:S05]  /*1d70*/  BPT.TRAP 0x1 ;  /* 0x000000040000795c */ /* 0x000fea0000300000 */
.L_x_31:
[----:B------:R-:W-:Y:S05]  /*1d80*/  BSYNC.RECONVERGENT B0 ;  /* 0x0000000000007941 */ /* 0x000fea0003800200 */
.L_x_30:
        /* <DEDUP_REMOVED lines=20> */
[----:B------:R-:W-:Y:S01]  /*1ed0*/  UIADD3 UR8, UPT, UPT, UR8, 0x1d600, URZ ;  /* 0x0001d60008087890 */ /* 0x000fe2000fffe0ff */
[----:B------:R-:W-:Y:S01]  /*1ee0*/  UMOV UR9, UR17 ;  /* 0x0000001100097c82 */ /* 0x000fe20008000000 */
[----:B------:R-:W-:Y:S01]  /*1ef0*/  UMOV UR10, UR18 ;  /* 0x00000012000a7c82 */ /* 0x000fe20008000000 */
[----:B------:R-:W-:Y:S01]  /*1f00*/  UIADD3 UR24, UPT, UPT, UR24, 0x1, URZ ;  /* 0x0000000118187890 */ /* 0x000fe2000fffe0ff */
[----:B------:R-:W-:-:S03]  /*1f10*/  UMOV UR25, UR6 ;  /* 0x0000000600197c82 */ /* 0x000fc60008000000 */
[----:B------:R1:W-:Y:S01]  /*1f20*/  UTMALDG.3D [UR16], [UR30], desc[UR26] ;  /* 0x00001a101e0075b4 */ /* 0x0003e20008011000 */
[----:B------:R-:W-:Y:S01]  /*1f30*/  UISETP.NE.AND UP0, UPT, UR24, UR21, UPT ;  /* 0x000000151800728c */ /* 0x000fe2000bf05270 */
[----:B------:R1:W-:Y:S08]  /*1f40*/  UTMALDG.3D [UR8], [UR28], desc[UR26] ;  /* 0x00001a081c0075b4 */ /* 0x0003f00008011000 */
[----:B------:R-:W-:Y:S05]  /*1f50*/  BRA.U UP0, `(.L_x_32) ;  /* 0xfffffffd00607547 */ /* 0x000fea000b83ffff */
.L_x_27:
[C---:B-1----:R-:W-:Y:S01]  /*1f60*/  LEA R2, R14.reuse, UR4, 0x3 ;  /* 0x000000040e027c11 */ /* 0x042fe2000f8e18ff */
[----:B------:R-:W-:Y:S01]  /*1f70*/  NOP ;  /* 0x0000000000007918 */ /* 0x000fe20000000000 */
[----:B--2---:R-:W-:Y:S02]  /*1f80*/  SHF.L.U32 R3, R13, 0x1f, RZ ;  /* 0x0000001f0d037819 */ /* 0x004fe400000006ff */
[----:B------:R-:W-:Y:S02]  /*1f90*/  LEA R4, R14, UR4, 0x4 ;  /* 0x000000040e047c11 */ /* 0x000fe4000f8e20ff */
[----:B------:R-:W1:Y:S02]  /*1fa0*/  SYNCS.PHASECHK.TRANS64.TRYWAIT P0, [R2+URZ+0x1e0], R3 ;  /* 0x0001e003020075a7 */ /* 0x000e6400080011ff */
[----:B-1----:R-:W-:Y:S05]  /*1fb0*/  @!P0 BRA `(.L_x_33) ;  /* 0x0000005c00488947 */ /* 0x002fea0003800000 */
.L_x_141:
[----:B------:R-:W2:Y:S01]  /*1fc0*/  LDS.128 R4, [R4+0x270] ;  /* 0x0002700004047984 */ /* 0x000ea20000000c00 */
[----:B---3--:R-:W-:Y:S01]  /*1fd0*/  ISETP.GE.AND P0, PT, R26, 0x1, PT ;  /* 0x000000011a00780c */ /* 0x008fe20003f06270 */
[----:B-1----:R-:W-:Y:S01]  /*1fe0*/  VIADD R2, R2, 0x1f0 ;  /* 0x000001f002027836 */ /* 0x002fe20000000000 */
[----:B------:R-:W-:Y:S01]  /*1ff0*/  @!PT LDS RZ, [RZ] ;  /* 0x00000000fffff984 */ /* 0x000fe20000000800 */
[----:B------:R-:W-:Y:S01]  /*2000*/  @!PT LDS RZ, [RZ] ;  /* 0x00000000fffff984 */ /* 0x000fe20000000800 */
[----:B------:R-:W-:Y:S01]  /*2010*/  @!PT LDS RZ, [RZ] ;  /* 0x00000000fffff984 */ /* 0x000fe20000000800 */
[----:B------:R-:W-:Y:S01]  /*2020*/  @!PT LDS RZ, [RZ] ;  /* 0x00000000fffff984 */ /* 0x000fe20000000800 */
[----:B------:R1:W-:Y:S06]  /*2030*/  MEMBAR.ALL.CTA ;  /* 0x0000000000007992 */ /* 0x0003ec0000008000 */
[----:B-1----:R-:W1:Y:S01]  /*2040*/  FENCE.VIEW.ASYNC.S ;  /* 0x00000000000073c6 */ /* 0x002e620000000000 */
[----:B------:R-:W-:-:S04]  /*2050*/  PRMT R2, RZ, 0x654, R2 ;  /* 0x00000654ff027816 */ /* 0x000fc80000000002 */
[----:B-1----:R1:W-:Y:S01]  /*2060*/  SYNCS.ARRIVE.TRANS64.RED.A1T0 RZ, [R2+URZ], RZ ;  /* 0x000000ff02ff79a7 */ /* 0x0023e200081004ff */
[----:B--2---:R-:W-:-:S13]  /*2070*/  LOP3.LUT P2, RZ, R6, 0x1, RZ, 0xc0, !PT ;  /* 0x0000000106ff7812 */ /* 0x004fda000784c0ff */
[----:B------:R-:W-:Y:S01]  /*2080*/  @P2 SHF.R.U32.HI R3, RZ, 0x10, R5 ;  /* 0x00000010ff032819 */ /* 0x000fe20000011605 */
[----:B------:R-:W-:Y:S01]  /*2090*/  VOTEU.ANY UP0, P2 ;  /* 0x0000000000ff7886 */ /* 0x000fe20001000100 */
[----:B------:R-:W-:Y:S02]  /*20a0*/  @P2 MOV R10, R4 ;  /* 0x00000004000a2202 */ /* 0x000fe40000000f00 */
[----:B------:R-:W-:Y:S02]  /*20b0*/  @P2 R2UR.BROADCAST UR8, R3 ;  /* 0x00000000030822ca */ /* 0x000fe400008e0000 */
[----:B------:R-:W-:-:S11]  /*20c0*/  @P2 LOP3.LUT R9, R5, 0xffff, RZ, 0xc0, !PT ;  /* 0x0000ffff05092812 */ /* 0x000fd600078ec0ff */
[----:B------:R-:W-:Y:S01]  /*20d0*/  @UP0 UMOV UR36, UR8 ;  /* 0x0000000800240c82 */ /* 0x000fe20008000000 */
[----:B-1----:R-:W-:Y:S05]  /*20e0*/  @!P0 BRA `(.L_x_34) ;  /* 0x0000000000b88947 */ /* 0x002fea0003800000 */
[----:B------:R-:W4:Y:S01]  /*20f0*/  LDC.64 R4, c[0x0][0xb18] ;  /* 0x0002c600ff047b82 */ /* 0x000f220000000a00 */
[----:B------:R-:W-:-:S07]  /*2100*/  ISETP.NE.AND P3, PT, R26, 0x1, PT ;  /* 0x000000011a00780c */ /* 0x000fce0003f65270 */
[----:B------:R-:W1:Y:S08]  /*2110*/  LDC.64 R6, c[0x0][0xb10] ;  /* 0x0002c400ff067b82 */ /* 0x000e700000000a00 */
[----:B------:R-:W2:Y:S08]  /*2120*/  LDC R16, c[0x0][0xb20] ;  /* 0x0002c800ff107b82 */ /* 0x000eb00000000800 */
[----:B------:R-:W3:Y:S01]  /*2130*/  LDC R17, c[0x0][0xb0c] ;  /* 0x0002c300ff117b82 */ /* 0x000ee20000000800 */
[----:B----4-:R-:W-:Y:S01]  /*2140*/  IMAD.HI.U32 R19, R0, R5, RZ ;  /* 0x0000000500137227 */ /* 0x010fe200078e00ff */
[----:B------:R-:W-:-:S03]  /*2150*/  ISETP.NE.AND P0, PT, R4, 0x1, PT ;  /* 0x000000010400780c */ /* 0x000fc60003f05270 */
[----:B------:R-:W-:-:S03]  /*2160*/  IMAD.HI.U32 R5, R9, R5, RZ ;  /* 0x0000000509057227 */ /* 0x000fc600078e00ff */
[----:B------:R-:W4:Y:S01]  /*2170*/  LDC.64 R2, c[0x0][0xb28] ;  /* 0x0002ca00ff027b82 */ /* 0x000f220000000a00 */
[----:B-1----:R-:W-:-:S04]  /*2180*/  IMAD.HI.U32 R20, R8, R6, RZ ;  /* 0x0000000608147227 */ /* 0x002fc800078e00ff */
[----:B------:R-:W-:Y:S01]  /*2190*/  IMAD.HI.U32 R21, R10, R6, RZ ;  /* 0x000000060a157227 */ /* 0x000fe200078e00ff */
[----:B------:R-:W-:Y:S02]  /*21a0*/  SHF.R.U32.HI R20, RZ, R7, R20 ;  /* 0x00000007ff147219 */ /* 0x000fe40000011614 */
[-C--:B--2---:R-:W-:Y:S02]  /*21b0*/  SHF.R.U32.HI R19, RZ, R16.reuse, R19 ;  /* 0x00000010ff137219 */ /* 0x084fe40000011613 */
[----:B------:R-:W-:Y:S02]  /*21c0*/  SHF.R.U32.HI R5, RZ, R16, R5 ;  /* 0x00000010ff057219 */ /* 0x000fe40000011605 */
[----:B------:R-:W-:Y:S02]  /*21d0*/  SEL R19, R0, R19, !P0 ;  /* 0x0000001300137207 */ /* 0x000fe40004000000 */
[----:B------:R-:W-:Y:S02]  /*21e0*/  SHF.R.U32.HI R21, RZ, R7, R21 ;  /* 0x00000007ff157219 */ /* 0x000fe40000011615 */
[----:B---3--:R-:W-:-:S02]  /*21f0*/  ISETP.NE.AND P1, PT, R17, 0x1, PT ;  /* 0x000000011100780c */ /* 0x008fc40003f25270 */
[----:B------:R-:W-:Y:S02]  /*2200*/  SEL R5, R9, R5, !P0 ;  /* 0x0000000509057207 */ /* 0x000fe40004000000 */
[----:B------:R-:W-:Y:S02]  /*2210*/  SEL R20, R8, R20, !P1 ;  /* 0x0000001408147207 */ /* 0x000fe40004800000 */
[----:B------:R-:W-:Y:S01]  /*2220*/  SEL R21, R10, R21, !P1 ;  /* 0x000000150a157207 */ /* 0x000fe20004800000 */
[----:B----4-:R-:W-:-:S04]  /*2230*/  IMAD.HI.U32 R18, R19, R2, RZ ;  /* 0x0000000213127227 */ /* 0x010fc800078e00ff */
        /* <DEDUP_REMOVED lines=10> */
[----:B------:R-:W-:-:S04]  /*22e0*/  @!P0 IMAD.HI.U32 R7, R21, R2, RZ ;  /* 0x0000000215078227 */ /* 0x000fc800078e00ff */
[----:B------:R-:W-:Y:S01]  /*22f0*/  IMAD.MOV R2, RZ, RZ, -R6 ;  /* 0x000000ffff027224 */ /* 0x000fe200078e0a06 */
[----:B------:R-:W-:Y:S02]  /*2300*/  @!P0 SHF.R.U32.HI R3, RZ, R3, R7 ;  /* 0x00000003ff038219 */ /* 0x000fe40000011607 */
[----:B------:R-:W-:Y:S01]  /*2310*/  IADD3 R7, PT, PT, -R5, RZ, RZ ;  /* 0x000000ff05077210 */ /* 0x000fe20007ffe1ff */
[----:B------:R-:W-:Y:S01]  /*2320*/  IMAD R2, R26, R2, R5 ;  /* 0x000000021a027224 */ /* 0x000fe200078e0205 */
        /* <DEDUP_REMOVED lines=10> */
.L_x_34:
[----:B------:R-:W1:Y:S02]  /*23d0*/  LDCU UR8, c[0x0][0xb30] ;  /* 0x00016600ff0877ac */ /* 0x000e640008000800 */
[----:B-1----:R-:W-:-:S09]  /*23e0*/  UISETP.NE.AND UP0, UPT, UR8, 0x1, UPT ;  /* 0x000000010800788c */ /* 0x002fd2000bf05270 */
[----:B------:R-:W-:Y:S05]  /*23f0*/  BRA.U UP0, `(.L_x_35) ;  /* 0x0000000100407547 */ /* 0x000fea000b800000 */
[----:B------:R-:W1:Y:S08]  /*2400*/  LDC.64 R4, c[0x0][0xb10] ;  /* 0x0002c400ff047b82 */ /* 0x000e700000000a00 */
[----:B------:R-:W2:Y:S08]  /*2410*/  LDC.64 R2, c[0x0][0xb18] ;  /* 0x0002c600ff027b82 */ /* 0x000eb00000000a00 */
[----:B------:R-:W3:Y:S08]  /*2420*/  LDC R6, c[0x0][0xb20] ;  /* 0x0002c800ff067b82 */ /* 0x000ef00000000800 */
[----:B------:R-:W4:Y:S01]  /*2430*/  LDC R7, c[0x0][0xb0c] ;  /* 0x0002c300ff077b82 */ /* 0x000f220000000800 */
[----:B-1----:R-:W-:-:S05]  /*2440*/  IMAD.HI.U32 R4, R10, R4, RZ ;  /* 0x000000040a047227 */ /* 0x002fca00078e00ff */
[----:B------:R-:W-:Y:S01]  /*2450*/  SHF.R.U32.HI R4, RZ, R5, R4 ;  /* 0x00000005ff047219 */ /* 0x000fe20000011604 */
[----:B--2---:R-:W-:Y:S01]  /*2460*/  IMAD.HI.U32 R3, R9, R3, RZ ;  /* 0x0000000309037227 */ /* 0x004fe200078e00ff */
[----:B------:R-:W-:-:S04]  /*2470*/  ISETP.NE.AND P0, PT, R2, 0x1, PT ;  /* 0x000000010200780c */ /* 0x000fc80003f05270 */
[----:B---3--:R-:W-:-:S04]  /*2480*/  SHF.R.U32.HI R3, RZ, R6, R3 ;  /* 0x00000006ff037219 */ /* 0x008fc80000011603 */
[----:B------:R-:W-:Y:S02]  /*2490*/  SEL R3, R9, R3, !P0 ;  /* 0x0000000309037207 */ /* 0x000fe40004000000 */
[----:B----4-:R-:W-:-:S04]  /*24a0*/  ISETP.NE.AND P1, PT, R7, 0x1, PT ;  /* 0x000000010700780c */ /* 0x010fc80003f25270 */
[----:B------:R-:W-:-:S05]  /*24b0*/  SEL R4, R10, R4, !P1 ;  /* 0x000000040a047207 */ /* 0x000fca0004800000 */
[----:B------:R-:W-:Y:S02]  /*24c0*/  IMAD.IADD R5, R3, 0x1, -R4 ;  /* 0x0000000103057824 */ /* 0x000fe400078e0a04 */
[----:B------:R-:W-:Y:S02]  /*24d0*/  IMAD.IADD R3, R4, 0x1, -R3 ;  /* 0x0000000104037824 */ /* 0x000fe400078e0a03 */
[----:B------:R-:W-:Y:S02]  /*24e0*/  IMAD R10, R5, R7, R10 ;  /* 0x00000007050a7224 */ /* 0x000fe400078e020a */
[----:B------:R-:W-:-:S07]  /*24f0*/  IMAD R9, R3, R2, R9 ;  /* 0x0000000203097224 */ /* 0x000fce00078e0209 */
.L_x_35:
[----:B------:R-:W-:Y:S01]  /*2500*/  VIADD R14, R14, 0x1 ;  /* 0x000000010e0e7836 */ /* 0x000fe20000000000 */
[----:B------:R-:W-:Y:S01]  /*2510*/  PLOP3.LUT P1, PT, PT, PT, PT, 0x80, 0x8 ;  /* 0x000000000008781c */ /* 0x000fe20003f2f070 */
[----:B------:R-:W-:Y:S02]  /*2520*/  IMAD.IADD R21, R10, 0x1, R59 ;  /* 0x000000010a157824 */ /* 0x000fe400078e023b */
[----:B------:R-:W-:Y:S01]  /*2530*/  IMAD.IADD R20, R9, 0x1, R58 ;  /* 0x0000000109147824 */ /* 0x000fe200078e023a */
[----:B------:R-:W-:-:S04]  /*2540*/  ISETP.NE.AND P0, PT, R14, 0x2, PT ;  /* 0x000000020e00780c */ /* 0x000fc80003f05270 */
[----:B------:R-:W-:Y:S02]  /*2550*/  SEL R2, RZ, 0x1, P0 ;  /* 0x00000001ff027807 */ /* 0x000fe40000000000 */
[----:B------:R-:W-:Y:S02]  /*2560*/  SEL R14, R14, RZ, P0 ;  /* 0x000000ff0e0e7207 */ /* 0x000fe40000000000 */
[----:B------:R-:W-:Y:S01]  /*2570*/  LOP3.LUT R13, R13, R2, RZ, 0x3c, !PT ;  /* 0x000000020d0d7212 */ /* 0x000fe200078e3cff */
[----:B------:R-:W-:Y:S06]  /*2580*/  @P2 BRA `(.L_x_36) ;  /* 0xfffffff000a02947 */ /* 0x000fec000383ffff */
[----:B------:R-:W-:Y:S01]  /*2590*/  UIADD3 UR4, UPT, UPT, UR4, 0xd0, URZ ;  /* 0x000000d004047890 */ /* 0x000fe2000fffe0ff */
[----:B------:R-:W-:-:S03]  /*25a0*/  SHF.L.U32 R2, R15, 0x1f, RZ ;  /* 0x0000001f0f027819 */ /* 0x000fc600000006ff */
[----:B------:R-:W-:-:S09]  /*25b0*/  ULEA UR5, UR6, UR4, 0x3 ;  /* 0x0000000406057291 */ /* 0x000fd2000f8e18ff */
[----:B------:R-:W1:Y:S02]  /*25c0*/  SYNCS.PHASECHK.TRANS64.TRYWAIT P0, [UR5], R2 ;  /* 0x00000002ff0075a7 */ /* 0x000e640008001105 */
[----:B-1----:R-:W-:Y:S05]  /*25d0*/  @!P0 BRA `(.L_x_37) ;  /* 0x0000005400d48947 */ /* 0x002fea0003800000 */
.L_x_143:
[----:B------:R-:W-:-:S04]  /*25e0*/  UIADD3 UR6, UPT, UPT, UR6, 0x1, URZ ;  /* 0x0000000106067890 */ /* 0x000fc8000fffe0ff */
[----:B------:R-:W-:-:S04]  /*25f0*/  UISETP.NE.AND UP0, UPT, UR6, 0x1a, UPT ;  /* 0x0000001a0600788c */ /* 0x000fc8000bf05270 */
[----:B------:R-:W-:Y:S02]  /*2600*/  USEL UR7, URZ, 0x1, UP0 ;  /* 0x00000001ff077887 */ /* 0x000fe40008000000 */
[----:B------:R-:W-:-:S04]  /*2610*/  USEL UR6, UR6, URZ, UP0 ;  /* 0x000000ff06067287 */ /* 0x000fc80008000000 */
[----:B------:R-:W-:Y:S01]  /*2620*/  ULEA UR5, UR6, UR4, 0x3 ;  /* 0x0000000406057291 */ /* 0x000fe2000f8e18ff */
[----:B-1----:R-:W-:-:S04]  /*2630*/  LOP3.LUT R2, R15, UR7, RZ, 0x3c, !PT ;  /* 0x000000070f027c12 */ /* 0x002fc8000f8e3cff */
[----:B------:R-:W-:-:S04]  /*2640*/  SHF.L.U32 R3, R2, 0x1f, RZ ;  /* 0x0000001f02037819 */ /* 0x000fc800000006ff */
[----:B------:R-:W1:Y:S02]  /*2650*/  SYNCS.PHASECHK.TRANS64.TRYWAIT P0, [UR5], R3 ;  /* 0x00000003ff0075a7 */ /* 0x000e640008001105 */
[----:B-1----:R-:W-:Y:S05]  /*2660*/  @!P0 BRA `(.L_x_38) ;  /* 0x0000005400c88947 */ /* 0x002fea0003800000 */
.L_x_145:
[----:B------:R-:W-:-:S04]  /*2670*/  UIADD3 UR6, UPT, UPT, UR6, 0x1, URZ ;  /* 0x0000000106067890 */ /* 0x000fc8000fffe0ff */
[----:B------:R-:W-:-:S04]  /*2680*/  UISETP.NE.AND UP0, UPT, UR6, 0x1a, UPT ;  /* 0x0000001a0600788c */ /* 0x000fc8000bf05270 */
[----:B------:R-:W-:Y:S02]  /*2690*/  USEL UR7, URZ, 0x1, UP0 ;  /* 0x00000001ff077887 */ /* 0x000fe40008000000 */
[----:B------:R-:W-:-:S04]  /*26a0*/  USEL UR6, UR6, URZ, UP0 ;  /* 0x000000ff06067287 */ /* 0x000fc80008000000 */
[----:B------:R-:W-:Y:S01]  /*26b0*/  ULEA UR5, UR6, UR4, 0x3 ;  /* 0x0000000406057291 */ /* 0x000fe2000f8e18ff */
[----:B------:R-:W-:-:S04]  /*26c0*/  LOP3.LUT R2, R2, UR7, RZ, 0x3c, !PT ;  /* 0x0000000702027c12 */ /* 0x000fc8000f8e3cff */
[----:B-1----:R-:W-:-:S04]  /*26d0*/  SHF.L.U32 R3, R2, 0x1f, RZ ;  /* 0x0000001f02037819 */ /* 0x002fc800000006ff */
[----:B------:R-:W1:Y:S02]  /*26e0*/  SYNCS.PHASECHK.TRANS64.TRYWAIT P0, [UR5], R3 ;  /* 0x00000003ff0075a7 */ /* 0x000e640008001105 */
[----:B-1----:R-:W-:Y:S05]  /*26f0*/  @!P0 BRA `(.L_x_39) ;  /* 0x0000005400bc8947 */ /* 0x002fea0003800000 */
.L_x_147:
        /* <DEDUP_REMOVED lines=9> */
.L_x_149:
        /* <DEDUP_REMOVED lines=9> */
.L_x_151:
        /* <DEDUP_REMOVED lines=9> */
.L_x_153:
        /* <DEDUP_REMOVED lines=9> */
.L_x_155:
        /* <DEDUP_REMOVED lines=9> */
.L_x_157:
        /* <DEDUP_REMOVED lines=9> */
.L_x_159:
        /* <DEDUP_REMOVED lines=9> */
.L_x_161:
        /* <DEDUP_REMOVED lines=9> */
.L_x_163:
        /* <DEDUP_REMOVED lines=9> */
.L_x_165:
        /* <DEDUP_REMOVED lines=9> */
.L_x_167:
        /* <DEDUP_REMOVED lines=9> */
.L_x_169:
        /* <DEDUP_REMOVED lines=9> */
.L_x_171:
        /* <DEDUP_REMOVED lines=9> */
.L_x_173:
        /* <DEDUP_REMOVED lines=9> */
.L_x_175:
        /* <DEDUP_REMOVED lines=9> */
.L_x_177:
        /* <DEDUP_REMOVED lines=9> */
.L_x_179:
        /* <DEDUP_REMOVED lines=9> */
.L_x_181:
        /* <DEDUP_REMOVED lines=9> */
.L_x_183:
        /* <DEDUP_REMOVED lines=9> */
.L_x_185:
        /* <DEDUP_REMOVED lines=9> */
.L_x_187:
        /* <DEDUP_REMOVED lines=9> */
.L_x_189:
        /* <DEDUP_REMOVED lines=9> */
.L_x_191:
[----:B------:R-:W-:-:S04]  /*3360*/  UIADD3 UR6, UPT, UPT, UR6, 0x1, URZ ;  /* 0x0000000106067890 */ /* 0x000fc8000fffe0ff */
[----:B------:R-:W-:-:S04]  /*3370*/  UISETP.NE.AND UP0, UPT, UR6, 0x1a, UPT ;  /* 0x0000001a0600788c */ /* 0x000fc8000bf05270 */
[----:B------:R-:W-:Y:S02]  /*3380*/  USEL UR5, URZ, 0x1, UP0 ;  /* 0x00000001ff057887 */ /* 0x000fe40008000000 */
[----:B------:R-:W-:-:S04]  /*3390*/  USEL UR6, UR6, URZ, UP0 ;  /* 0x000000ff06067287 */ /* 0x000fc80008000000 */
[----:B------:R-:W-:Y:S01]  /*33a0*/  ULEA UR6, UR6, UR4, 0x3 ;  /* 0x0000000406067291 */ /* 0x000fe2000f8e18ff */
[----:B------:R-:W-:-:S04]  /*33b0*/  LOP3.LUT R2, R2, UR5, RZ, 0x3c, !PT ;  /* 0x0000000502027c12 */ /* 0x000fc8000f8e3cff */
[----:B------:R-:W-:Y:S01]  /*33c0*/  SHF.L.U32 R2, R2, 0x1f, RZ ;  /* 0x0000001f02027819 */ /* 0x000fe200000006ff */
[----:B-1--4-:R-:W-:-:S07]  /*33d0*/  IMAD.U32 R0, RZ, RZ, UR6 ;  /* 0x00000006ff007e24 */ /* 0x012fce000f8e00ff */
.L_x_62:
[----:B-1----:R1:W2:Y:S02]  /*33e0*/  SYNCS.PHASECHK.TRANS64.TRYWAIT P0, [R0+URZ], R2 ;  /* 0x00000002000075a7 */ /* 0x0022a400080011ff */
[----:B--2---:R-:W-:Y:S05]  /*33f0*/  @!P0 NANOSLEEP.SYNCS 0x989680 ;  /* 0x009896800000895d */ /* 0x004fea0003900000 */
[----:B------:R-:W2:Y:S02]  /*3400*/  @!P0 SYNCS.PHASECHK.TRANS64 P0, [R0+URZ], R2 ;  /* 0x00000002000085a7 */ /* 0x000ea400080010ff */
[----:B--2---:R-:W-:Y:S05]  /*3410*/  @P0 EXIT ;  /* 0x000000000000094d */ /* 0x004fea0003800000 */
[----:B------:R-:W-:Y:S05]  /*3420*/  BRA `(.L_x_62) ;  /* 0xfffffffc00ec7947 */ /* 0x000fea000383ffff */
.L_x_18:
[----:B------:R-:W-:-:S04]  /*3430*/  UISETP.NE.AND UP1, UPT, UR37, URZ, UPT ;  /* 0x000000ff2500728c */ /* 0x000fc8000bf25270 */
[----:B------:R-:W-:-:S09]  /*3440*/  UISETP.NE.OR UP1, UPT, UR8, 0x1, UP1 ;  /* 0x000000010800788c */ /* 0x000fd20008f25670 */
[----:B------:R-:W-:Y:S05]  /*3450*/  BRA.U UP1, `(.L_x_63) ;  /* 0x0000000501487547 */ /* 0x000fea000b800000 */
[----:B------:R-:W-:Y:S01]  /*3460*/  ISETP.NE.AND P2, PT, R2, RZ, PT ;  /* 0x000000ff0200720c */ /* 0x000fe20003f45270 */
[----:B------:R-:W-:Y:S01]  /*3470*/  IMAD.MOV.U32 R12, RZ, RZ, 0x1 ;  /* 0x00000001ff0c7424 */ /* 0x000fe200078e00ff */
[----:B------:R-:W-:Y:S02]  /*3480*/  CS2R R10, SRZ ;  /* 0x00000000000a7805 */ /* 0x000fe4000001ff00 */
[----:B------:R-:W-:Y:S01]  /*3490*/  CS2R R8, SRZ ;  /* 0x0000000000087805 */ /* 0x000fe2000001ff00 */
[----:B------:R-:W-:Y:S01]  /*34a0*/  UMOV UR4, 0x400 ;  /* 0x0000040000047882 */ /* 0x000fe20000000000 */
[----:B------:R-:W-:Y:S01]  /*34b0*/  UMOV UR6, URZ ;  /* 0x000000ff00067c82 */ /* 0x000fe20008000000 */
[----:B------:R-:W-:-:S12]  /*34c0*/  ULEA UR37, UR37, UR4, 0x18 ;  /* 0x0000000425257291 */ /* 0x000fd8000f8ec0ff */
.L_x_67:
[----:B------:R-:W-:Y:S02]  /*34d0*/  LEA R0, R8, UR37, 0x3 ;  /* 0x0000002508007c11 */ /* 0x000fe4000f8e18ff */
[----:B------:R-:W-:-:S03]  /*34e0*/  SHF.L.U32 R4, R9, 0x1f, RZ ;  /* 0x0000001f09047819 */ /* 0x000fc600000006ff */
[----:B------:R-:W-:Y:S01]  /*34f0*/  VIADD R5, R0, 0x250 ;  /* 0x0000025000057836 */ /* 0x000fe20000000000 */
[----:B------:R-:W1:Y:S02]  /*3500*/  SYNCS.PHASECHK.TRANS64.TRYWAIT P0, [R0+URZ+0x240], R4 ;  /* 0x00024004000075a7 */ /* 0x000e6400080011ff */
[----:B-1----:R-:W-:Y:S05]  /*3510*/  @!P0 BRA `(.L_x_64) ;  /* 0x00000050005c8947 */ /* 0x002fea0003800000 */
.L_x_192:
[----:B------:R-:W-:Y:S01]  /*3520*/  ULEA UR5, UR6, UR37, 0x3 ;  /* 0x0000002506057291 */ /* 0x000fe2000f8e18ff */
[----:B-1----:R-:W-:Y:S01]  /*3530*/  PRMT R0, RZ, 0x654, R5 ;  /* 0x00000654ff007816 */ /* 0x002fe20000000005 */
[----:B------:R-:W-:Y:S01]  /*3540*/  @!P2 IMAD.MOV.U32 R4, RZ, RZ, 0x10 ;  /* 0x00000010ff04a424 */ /* 0x000fe200078e00ff */
[----:B------:R-:W-:Y:S01]  /*3550*/  SHF.L.U32 R5, R12, 0x1f, RZ ;  /* 0x0000001f0c057819 */ /* 0x000fe200000006ff */
[----:B------:R-:W-:Y:S01]  /*3560*/  UIADD3 UR4, UPT, UPT, UR5, 0x1e0, URZ ;  /* 0x000001e005047890 */ /* 0x000fe2000fffe0ff */
[----:B------:R1:W-:Y:S05]  /*3570*/  SYNCS.ARRIVE.TRANS64.RED.A1T0 RZ, [R0+URZ], RZ ;  /* 0x000000ff00ff79a7 */ /* 0x0003ea00081004ff */
[----:B------:R-:W-:Y:S01]  /*3580*/  IMAD.U32 R6, RZ, RZ, UR4 ;  /* 0x00000004ff067e24 */ /* 0x000fe2000f8e00ff */
[----:B------:R-:W2:Y:S04]  /*3590*/  SYNCS.PHASECHK.TRANS64.TRYWAIT P0, [UR5+0x1f0], R5 ;  /* 0x0001f005ff0075a7 */ /* 0x000ea80008001105 */
[----:B------:R-:W-:Y:S01]  /*35a0*/  PRMT R6, R2, 0x654, R6 ;  /* 0x0000065402067816 */ /* 0x000fe20000000006 */
[----:B-12---:R-:W-:Y:S06]  /*35b0*/  @!P0 BRA `(.L_x_65) ;  /* 0x0000005000488947 */ /* 0x006fec0003800000 */
.L_x_194:
[----:B------:R-:W-:Y:S01]  /*35c0*/  ULEA UR4, UR6, UR37, 0x4 ;  /* 0x0000002506047291 */ /* 0x000fe2000f8e20ff */
[----:B------:R-:W-:Y:S01]  /*35d0*/  SEL R3, R6, R3, !P2 ;  /* 0x0000000306037207 */ /* 0x000fe20005000000 */
[----:B------:R-:W-:Y:S01]  /*35e0*/  UIADD3 UR5, UPT, UPT, UR5, 0x1e0, URZ ;  /* 0x000001e005057890 */ /* 0x000fe2000fffe0ff */
[----:B-1----:R-:W-:Y:S01]  /*35f0*/  LEA R0, R11, UR37, 0x3 ;  /* 0x000000250b007c11 */ /* 0x002fe2000f8e18ff */
[----:B------:R-:W-:Y:S01]  /*3600*/  UIADD3 UR4, UPT, UPT, UR4, 0x270, URZ ;  /* 0x0000027004047890 */ /* 0x000fe2000fffe0ff */
[----:B------:R1:W-:Y:S01]  /*3610*/  @!P2 SYNCS.ARRIVE.TRANS64.RED RZ, [R3+URZ], R4 ;  /* 0x0000000403ffa9a7 */ /* 0x0003e200080004ff */
[----:B------:R-:W-:Y:S01]  /*3620*/  UIADD3 UR6, UPT, UPT, UR6, 0x1, URZ ;  /* 0x0000000106067890 */ /* 0x000fe2000fffe0ff */
[----:B------:R-:W-:-:S03]  /*3630*/  VIADD R8, R8, 0x1 ;  /* 0x0000000108087836 */ /* 0x000fc60000000000 */
[----:B------:R-:W-:Y:S02]  /*3640*/  UISETP.NE.AND UP0, UPT, UR6, 0x2, UPT ;  /* 0x000000020600788c */ /* 0x000fe4000bf05270 */
[----:B------:R-:W-:Y:S01]  /*3650*/  ISETP.NE.AND P0, PT, R8, 0x2, PT ;  /* 0x000000020800780c */ /* 0x000fe20003f05270 */
[----:B------:R-:W-:Y:S06]  /*3660*/  UGETNEXTWORKID.BROADCAST [UR4], [UR5] ;  /* 0x00000000040073ca */ /* 0x000fec0008000100 */
[----:B------:R-:W-:Y:S02]  /*3670*/  USEL UR4, URZ, 0x1, UP0 ;  /* 0x00000001ff047887 */ /* 0x000fe40008000000 */
[----:B------:R-:W-:-:S04]  /*3680*/  USEL UR6, UR6, URZ, UP0 ;  /* 0x000000ff06067287 */ /* 0x000fc80008000000 */
[----:B------:R-:W-:Y:S02]  /*3690*/  LOP3.LUT R12, R12, UR4, RZ, 0x3c, !PT ;  /* 0x000000040c0c7c12 */ /* 0x000fe4000f8e3cff */
[----:B-1----:R-:W-:-:S04]  /*36a0*/  SHF.L.U32 R4, R10, 0x1f, RZ ;  /* 0x0000001f0a047819 */ /* 0x002fc800000006ff */
[----:B------:R-:W1:Y:S02]  /*36b0*/  SYNCS.PHASECHK.TRANS64.TRYWAIT P1, [R0+URZ+0x1e0], R4 ;  /* 0x0001e004000075a7 */ /* 0x000e6400080211ff */
[----:B-1----:R-:W-:Y:S05]  /*36c0*/  @!P1 BRA `(.L_x_66) ;  /* 0x00000050001c9947 */ /* 0x002fea0003800000 */
.L_x_195:
[C---:B-1----:R-:W-:Y:S01]  /*36d0*/  LEA R4, R11.reuse, UR37, 0x4 ;  /* 0x000000250b047c11 */ /* 0x042fe2000f8e20ff */
[----:B------:R-:W-:Y:S01]  /*36e0*/  VIADD R0, R0, 0x1f0 ;  /* 0x000001f000007836 */ /* 0x000fe20000000000 */
[----:B------:R-:W-:Y:S01]  /*36f0*/  SEL R8, R8, RZ, P0 ;  /* 0x000000ff08087207 */ /* 0x000fe20000000000 */
[----:B------:R-:W-:-:S03]  /*3700*/  VIADD R11, R11, 0x1 ;  /* 0x000000010b0b7836 */ /* 0x000fc60000000000 */
[----:B------:R-:W1:Y:S01]  /*3710*/  LDS.128 R4, [R4+0x270] ;  /* 0x0002700004047984 */ /* 0x000e620000000c00 */
[----:B------:R-:W-:Y:S02]  /*3720*/  PRMT R0, RZ, 0x654, R0 ;  /* 0x00000654ff007816 */ /* 0x000fe40000000000 */
[C---:B------:R-:W-:Y:S01]  /*3730*/  ISETP.NE.AND P1, PT, R11.reuse, 0x2, PT ;  /* 0x000000020b00780c */ /* 0x040fe20003f25270 */
[----:B------:R-:W-:Y:S01]  /*3740*/  @!PT LDS RZ, [RZ] ;  /* 0x00000000fffff984 */ /* 0x000fe20000000800 */
[----:B------:R-:W-:Y:S01]  /*3750*/  @!PT LDS RZ, [RZ] ;  /* 0x00000000fffff984 */ /* 0x000fe20000000800 */
[----:B------:R-:W-:Y:S01]  /*3760*/  @!PT LDS RZ, [RZ] ;  /* 0x00000000fffff984 */ /* 0x000fe20000000800 */
[----:B------:R-:W-:Y:S01]  /*3770*/  @!PT LDS RZ, [RZ] ;  /* 0x00000000fffff984 */ /* 0x000fe20000000800 */
[----:B------:R2:W-:Y:S06]  /*3780*/  MEMBAR.ALL.CTA ;  /* 0x0000000000007992 */ /* 0x0005ec0000008000 */
[----:B--2---:R-:W2:Y:S01]  /*3790*/  FENCE.VIEW.ASYNC.S ;  /* 0x00000000000073c6 */ /* 0x004ea20000000000 */
[----:B------:R-:W-:Y:S01]  /*37a0*/  SEL R11, R11, RZ, P1 ;  /* 0x000000ff0b0b7207 */ /* 0x000fe20000800000 */
[----:B--2---:R2:W-:Y:S01]  /*37b0*/  SYNCS.ARRIVE.TRANS64.RED.A1T0 RZ, [R0+URZ], RZ ;  /* 0x000000ff00ff79a7 */ /* 0x0045e200081004ff */
[----:B-1----:R-:W-:-:S02]  /*37c0*/  LOP3.LUT P3, RZ, R6, 0x1, RZ, 0xc0, !PT ;  /* 0x0000000106ff7812 */ /* 0x002fc4000786c0ff */
[----:B------:R-:W-:-:S04]  /*37d0*/  SEL R4, RZ, 0x1, P1 ;  /* 0x00000001ff047807 */ /* 0x000fc80000800000 */
[----:B------:R-:W-:Y:S02]  /*37e0*/  LOP3.LUT R10, R10, R4, RZ, 0x3c, !PT ;  /* 0x000000040a0a7212 */ /* 0x000fe400078e3cff */
[----:B--2---:R-:W-:-:S04]  /*37f0*/  SEL R0, RZ, 0x1, P0 ;  /* 0x00000001ff007807 */ /* 0x004fc80000000000 */
[----:B------:R-:W-:Y:S01]  /*3800*/  LOP3.LUT R9, R9, R0, RZ, 0x3c, !PT ;  /* 0x0000000009097212 */ /* 0x000fe200078e3cff */
[----:B------:R-:W-:Y:S06]  /*3810*/  @P3 BRA `(.L_x_67) ;  /* 0xfffffffc002c3947 */ /* 0x000fec000383ffff */
[----:B------:R-:W-:Y:S01]  /*3820*/  ULEA UR5, UR6, UR37, 0x3 ;  /* 0x0000002506057291 */ /* 0x000fe2000f8e18ff */
[----:B------:R-:W-:-:S08]  /*3830*/  SHF.L.U32 R2, R12, 0x1f, RZ ;  /* 0x0000001f0c027819 */ /* 0x000fd000000006ff */
[----:B------:R-:W1:Y:S02]  /*3840*/  SYNCS.PHASECHK.TRANS64 P0, [UR5+0x1f0], R2 ;  /* 0x0001f002ff0075a7 */ /* 0x000e640008001005 */
[----:B-1----:R-:W-:Y:S05]  /*3850*/  @P0 BRA `(.L_x_68) ;  /* 0x0000000000080947 */ /* 0x002fea0003800000 */
[----:B------:R-:W1:Y:S02]  /*3860*/  SYNCS.PHASECHK.TRANS64.TRYWAIT P0, [UR5+0x1f0], R2 ;  /* 0x0001f002ff0075a7 */ /* 0x000e640008001105 */
[----:B-1----:R-:W-:Y:S05]  /*3870*/  @!P0 BRA `(.L_x_69) ;  /* 0x0000004c00c48947 */ /* 0x002fea0003800000 */
.L_x_68:
[----:B------:R-:W-:-:S04]  /*3880*/  UIADD3 UR4, UPT, UPT, UR6, 0x1, URZ ;  /* 0x0000000106047890 */ /* 0x000fc8000fffe0ff */
[----:B------:R-:W-:-:S04]  /*3890*/  UISETP.NE.AND UP0, UPT, UR4, 0x2, UPT ;  /* 0x000000020400788c */ /* 0x000fc8000bf05270 */
[----:B------:R-:W-:Y:S02]  /*38a0*/  USEL UR7, URZ, 0x1, UP0 ;  /* 0x00000001ff077887 */ /* 0x000fe40008000000 */
[----:B------:R-:W-:-:S04]  /*38b0*/  USEL UR4, UR4, URZ, UP0 ;  /* 0x000000ff04047287 */ /* 0x000fc80008000000 */
[----:B------:R-:W-:Y:S01]  /*38c0*/  ULEA UR4, UR4, UR37, 0x3 ;  /* 0x0000002504047291 */ /* 0x000fe2000f8e18ff */
[----:B-1----:R-:W-:-:S04]  /*38d0*/  LOP3.LUT R2, R12, UR7, RZ, 0x3c, !PT ;  /* 0x000000070c027c12 */ /* 0x002fc8000f8e3cff */
[----:B------:R-:W-:-:S04]  /*38e0*/  SHF.L.U32 R0, R2, 0x1f, RZ ;  /* 0x0000001f02007819 */ /* 0x000fc800000006ff */
[----:B------:R-:W1:Y:S02]  /*38f0*/  SYNCS.PHASECHK.TRANS64 P0, [UR4+0x1f0], R0 ;  /* 0x0001f000ff0075a7 */ /* 0x000e640008001004 */
[----:B-1----:R-:W-:Y:S05]  /*3900*/  @P0 EXIT ;  /* 0x000000000000094d */ /* 0x002fea0003800000 */
[----:B------:R-:W-:Y:S02]  /*3910*/  SHF.L.U32 R2, R2, 0x1f, RZ ;  /* 0x0000001f02027819 */ /* 0x000fe400000006ff */
[----:B------:R-:W-:-:S07]  /*3920*/  MOV R0, UR4 ;  /* 0x0000000400007c02 */ /* 0x000fce0008000f00 */
.L_x_70:
[----:B-1----:R1:W2:Y:S02]  /*3930*/  SYNCS.PHASECHK.TRANS64.TRYWAIT P0, [R0+URZ+0x1f0], R2 ;  /* 0x0001f002000075a7 */ /* 0x0022a400080011ff */
[----:B--2---:R-:W-:Y:S05]  /*3940*/  @!P0 NANOSLEEP.SYNCS 0x989680 ;  /* 0x009896800000895d */ /* 0x004fea0003900000 */
[----:B------:R-:W2:Y:S02]  /*3950*/  @!P0 SYNCS.PHASECHK.TRANS64 P0, [R0+URZ+0x1f0], R2 ;  /* 0x0001f002000085a7 */ /* 0x000ea400080010ff */
[----:B--2---:R-:W-:Y:S05]  /*3960*/  @P0 EXIT ;  /* 0x000000000000094d */ /* 0x004fea0003800000 */
[----:B------:R-:W-:Y:S05]  /*3970*/  BRA `(.L_x_70) ;  /* 0xfffffffc00ec7947 */ /* 0x000fea000383ffff */
.L_x_63:
[----:B------:R-:W-:-:S09]  /*3980*/  UISETP.NE.AND UP1, UPT, UR8, URZ, UPT ;  /* 0x000000ff0800728c */ /* 0x000fd2000bf25270 */
[----:B------:R-:W-:Y:S05]  /*3990*/  BRA.U UP1, `(.L_x_71) ;  /* 0x0000000d01947547 */ /* 0x000fea000b800000 */
[----:B------:R-:W-:Y:S01]  /*39a0*/  UMOV UR4, 0x40 ;  /* 0x0000004000047882 */ /* 0x000fe20000000000 */
[----:B------:R-:W-:Y:S01]  /*39b0*/  NOP ;  /* 0x0000000000007918 */ /* 0x000fe20000000000 */
[----:B------:R-:W-:Y:S01]  /*39c0*/  ULEA UR4, UR37, UR4, 0x18 ;  /* 0x0000000425047291 */ /* 0x000fe2000f8ec0ff */
[----:B------:R-:W-:Y:S02]  /*39d0*/  UMOV UR5, 0x400 ;  /* 0x0000040000057882 */ /* 0x000fe40000000000 */
[----:B------:R-:W-:-:S06]  /*39e0*/  ULEA UR37, UR37, UR5, 0x18 ;  /* 0x0000000525257291 */ /* 0x000fcc000f8ec0ff */
[----:B------:R-:W1:Y:S02]  /*39f0*/  LDS.U8 R0, [UR4+0x1c] ;  /* 0x00001c04ff007984 */ /* 0x000e640008000000 */
[----:B-1----:R-:W-:-:S13]  /*3a00*/  ISETP.NE.AND P0, PT, R0, RZ, PT ;  /* 0x000000ff0000720c */ /* 0x002fda0003f05270 */
[----:B------:R-:W-:Y:S05]  /*3a10*/  @P0 BRA `(.L_x_72) ;  /* 0x0000000000580947 */ /* 0x000fea0003800000 */
[----:B------:R-:W-:-:S13]  /*3a20*/  ELECT P0, URZ, PT ;  /* 0x0000000000ff782f */ /* 0x000fda0003800000 */
[----:B------:R-:W-:Y:S05]  /*3a30*/  @!P0 BRA `(.L_x_73) ;  /* 0x0000000000608947 */ /* 0x000fea0003800000 */
[----:B------:R-:W-:Y:S01]  /*3a40*/  UMOV UR5, 0x10 ;  /* 0x0000001000057882 */ /* 0x000fe20000000000 */
[----:B------:R-:W-:Y:S01]  /*3a50*/  HFMA2 R0, -RZ, RZ, 0, 5.9604644775390625e-08 ;  /* 0x00000001ff007431 */ /* 0x000fe200000001ff */
[----:B------:R-:W-:-:S03]  /*3a60*/  MOV R2, 0xffff ;  /* 0x0000ffff00027802 */ /* 0x000fc60000000f00 */
[----:B------:R-:W-:Y:S04]  /*3a70*/  DEPBAR.LE SB1, 0x36 ;  /* 0x00009d800000791a */ /* 0x000fe80000000000 */
[----:B------:R-:W1:Y:S02]  /*3a80*/  UTCATOMSWS.FIND_AND_SET.ALIGN UP0, UR5, UR5 ;  /* 0x00000005000575e3 */ /* 0x000e640008000800 */
[----:B-1----:R-:W-:Y:S01]  /*3a90*/  MOV R3, UR5 ;  /* 0x0000000500037c02 */ /* 0x002fe20008000f00 */
[----:B------:R-:W-:Y:S06]  /*3aa0*/  BRA.U UP0, `(.L_x_74) ;  /* 0x0000000100187547 */ /* 0x000fec000b800000 */
.L_x_75:
[----:B------:R-:W-:Y:S05]  /*3ab0*/  NANOSLEEP 0x64 ;  /* 0x000000640000795d */ /* 0x000fea0003800000 */
[----:B------:R-:W-:-:S05]  /*3ac0*/  UMOV UR5, 0x10 ;  /* 0x0000001000057882 */ /* 0x000fca0000000000 */
[----:B------:R-:W-:Y:S04]  /*3ad0*/  DEPBAR.LE SB1, 0x36 ;  /* 0x00009d800000791a */ /* 0x000fe80000000000 */
[----:B------:R-:W1:Y:S02]  /*3ae0*/  UTCATOMSWS.FIND_AND_SET.ALIGN UP0, UR5, UR5 ;  /* 0x00000005000575e3 */ /* 0x000e640008000800 */
[----:B-1----:R-:W-:Y:S01]  /*3af0*/  MOV R3, UR5 ;  /* 0x0000000500037c02 */ /* 0x002fe20008000f00 */
[----:B------:R-:W-:Y:S05]  /*3b00*/  BRA.U !UP0, `(.L_x_75) ;  /* 0xfffffffd08e87547 */ /* 0x000fea000b83ffff */
.L_x_74:
[-C--:B------:R-:W-:Y:S02]  /*3b10*/  SHF.L.U32 R2, R2, R3.reuse, RZ ;  /* 0x0000000302027219 */ /* 0x080fe400000006ff */
[----:B------:R-:W-:Y:S01]  /*3b20*/  SHF.L.U32 R0, R0, R3, RZ ;  /* 0x0000000300007219 */ /* 0x000fe200000006ff */
[----:B------:R-:W-:Y:S02]  /*3b30*/  IMAD.SHL.U32 R3, R3, 0x20, RZ ;  /* 0x0000002003037824 */ /* 0x000fe400078e00ff */
[----:B------:R1:W-:Y:S04]  /*3b40*/  ATOMS.OR RZ, [UR4+0x14], R2 ;  /* 0x00001402ffff798c */ /* 0x0003e8000b000004 */
[----:B------:R1:W-:Y:S04]  /*3b50*/  ATOMS.OR RZ, [UR4+0x18], R0 ;  /* 0x00001800ffff798c */ /* 0x0003e8000b000004 */
[----:B------:R1:W-:Y:S01]  /*3b60*/  STS [UR37+0x290], R3 ;  /* 0x00029003ff007988 */ /* 0x0003e20008000825 */
[----:B------:R-:W-:Y:S05]  /*3b70*/  BRA `(.L_x_73) ;  /* 0x0000000000107947 */ /* 0x000fea0003800000 */
.L_x_72:
[----:B------:R-:W-:Y:S02]  /*3b80*/  MOV R0, 0xffffffff ;  /* 0xffffffff00007802 */ /* 0x000fe40000000f00 */
[----:B------:R-:W-:-:S03]  /*3b90*/  MOV R2, 0x3bc0 ;  /* 0x00003bc000027802 */ /* 0x000fc60000000f00 */
[----:B------:R1:W-:Y:S04]  /*3ba0*/  STS [UR37+0x290], R0 ;  /* 0x00029000ff007988 */ /* 0x0003e80008000825 */
[----:B-1-3-5:R-:W-:Y:S05]  /*3bb0*/  CALL.REL.NOINC `($__internal_1_$__cuda_sm10x_tcgen05_guardrail_trap_phase_invalid_during_alloc) ;  /* 0x0000005000987944 */ /* 0x02afea0003c00000 */
.L_x_73:
[----:B------:R-:W-:Y:S05]  /*3bc0*/  WARPSYNC.ALL ;  /* 0x0000000000007948 */ /* 0x000fea0003800000 */
[----:B------:R-:W2:Y:S01]  /*3bd0*/  S2UR UR6, SR_CgaCtaId ;  /* 0x00000000000679c3 */ /* 0x000ea20000008800 */
[----:B------:R-:W-:Y:S01]  /*3be0*/  UMOV UR4, 0x400 ;  /* 0x0000040000047882 */ /* 0x000fe20000000000 */
[----:B------:R-:W-:-:S06]  /*3bf0*/  NOP ;  /* 0x0000000000007918 */ /* 0x000fcc0000000000 */
[----:B------:R-:W-:Y:S06]  /*3c00*/  BAR.ARV 0x6, 0xa0 ;  /* 0x0182800000007b1d */ /* 0x000fec0000002000 */
[----:B------:R-:W4:Y:S01]  /*3c10*/  LDCU UR7, c[0x0][0x38c] ;  /* 0x00007180ff0777ac */ /* 0x000f220008000800 */
[----:B------:R-:W-:Y:S01]  /*3c20*/  IMAD.MOV.U32 R11, RZ, RZ, 0x1 ;  /* 0x00000001ff0b7424 */ /* 0x000fe200078e00ff */
[----:B------:R-:W-:Y:S01]  /*3c30*/  CS2R R8, SRZ ;  /* 0x0000000000087805 */ /* 0x000fe2000001ff00 */
[----:B------:R-:W-:Y:S01]  /*3c40*/  IMAD.MOV.U32 R10, RZ, RZ, RZ ;  /* 0x000000ffff0a7224 */ /* 0x000fe200078e00ff */
[----:B------:R-:W-:Y:S01]  /*3c50*/  UMOV UR18, URZ ;  /* 0x000000ff00127c82 */ /* 0x000fe20008000000 */
[----:B------:R-:W-:Y:S01]  /*3c60*/  UMOV UR17, URZ ;  /* 0x000000ff00117c82 */ /* 0x000fe20008000000 */
[----:B------:R-:W-:Y:S01]  /*3c70*/  UMOV UR22, 0x0 ;  /* 0x0000000000167882 */ /* 0x000fe20000000000 */
[----:B------:R-:W-:Y:S01]  /*3c80*/  UMOV UR23, 0x4100490 ;  /* 0x0410049000177882 */ /* 0x000fe20000000000 */
[----:B------:R-:W-:Y:S01]  /*3c90*/  UMOV UR20, 0x0 ;  /* 0x0000000000147882 */ /* 0x000fe20000000000 */
[----:B------:R-:W-:Y:S01]  /*3ca0*/  UMOV UR21, 0x4100490 ;  /* 0x0410049000157882 */ /* 0x000fe20000000000 */
[----:B--2---:R-:W-:Y:S01]  /*3cb0*/  ULEA UR6, UR6, UR4, 0x18 ;  /* 0x0000000406067291 */ /* 0x004fe2000f8ec0ff */
[----:B------:R-:W2:Y:S03]  /*3cc0*/  LDCU UR4, c[0x0][0x38c] ;  /* 0x00007180ff0477ac */ /* 0x000ea60008000800 */
[----:B------:R-:W-:-:S02]  /*3cd0*/  UIADD3 UR11, UPT, UPT, UR6, 0x3600, URZ ;  /* 0x00003600060b7890 */ /* 0x000fc4000fffe0ff */
[----:B----4-:R-:W-:-:S03]  /*3ce0*/  UIADD3 UR7, UPT, UPT, UR7, 0x1f, URZ ;  /* 0x0000001f07077890 */ /* 0x010fc6000fffe0ff */
[----:B-1----:R-:W1:Y:S01]  /*3cf0*/  LDS R0, [UR6+0x290] ;  /* 0x00029006ff007984 */ /* 0x002e620008000800 */
[----:B------:R-:W-:Y:S02]  /*3d00*/  UIADD3 UR12, UPT, UPT, UR6, 0x1d600, URZ ;  /* 0x0001d600060c7890 */ /* 0x000fe4000fffe0ff */
[----:B------:R-:W-:Y:S02]  /*3d10*/  USHF.R.S32.HI UR5, URZ, 0x1f, UR7 ;  /* 0x0000001fff057899 */ /* 0x000fe40008011407 */
[----:B------:R-:W-:Y:S02]  /*3d20*/  USHF.R.U32.HI UR11, URZ, 0x4, UR11 ;  /* 0x00000004ff0b7899 */ /* 0x000fe4000801160b */
[----:B------:R-:W-:Y:S02]  /*3d30*/  ULEA.HI UR5, UR5, UR7, URZ, 0x5 ;  /* 0x0000000705057291 */ /* 0x000fe4000f8f28ff */
[----:B------:R-:W-:Y:S02]  /*3d40*/  USHF.R.U32.HI UR12, URZ, 0x4, UR12 ;  /* 0x00000004ff0c7899 */ /* 0x000fe4000801160c */
[----:B------:R-:W-:-:S02]  /*3d50*/  USHF.R.S32.HI UR5, URZ, 0x5, UR5 ;  /* 0x00000005ff057899 */ /* 0x000fc40008011405 */
[----:B------:R-:W-:Y:S02]  /*3d60*/  ULOP3.LUT UR11, UR11, 0x3fff, URZ, 0xc0, !UPT ;  /* 0x00003fff0b0b7892 */ /* 0x000fe4000f8ec0ff */
[----:B------:R-:W-:Y:S02]  /*3d70*/  UISETP.LT.AND UP0, UPT, UR5, 0x1, UPT ;  /* 0x000000010500788c */ /* 0x000fe4000bf01270 */
[----:B------:R-:W-:Y:S02]  /*3d80*/  ULOP3.LUT UR12, UR12, 0x3fff, URZ, 0xc0, !UPT ;  /* 0x00003fff0c0c7892 */ /* 0x000fe4000f8ec0ff */
[----:B------:R-:W-:Y:S02]  /*3d90*/  USEL UR10, UR5, 0x1, !UP0 ;  /* 0x00000001050a7887 */ /* 0x000fe4000c000000 */
[----:B------:R-:W-:Y:S02]  /*3da0*/  ULOP3.LUT UR11, UR11, 0x10000, URZ, 0xfc, !UPT ;  /* 0x000100000b0b7892 */ /* 0x000fe4000f8efcff */
[----:B------:R-:W-:-:S02]  /*3db0*/  ULOP3.LUT UR12, UR12, 0x10000, URZ, 0xfc, !UPT ;  /* 0x000100000c0c7892 */ /* 0x000fc4000f8efcff */
[----:B------:R-:W-:Y:S02]  /*3dc0*/  UIADD3 UR10, UPT, UPT, -UR10, URZ, URZ ;  /* 0x000000ff0a0a7290 */ /* 0x000fe4000fffe1ff */
[----:B--2---:R-:W-:Y:S01]  /*3dd0*/  UISETP.GE.AND UP3, UPT, UR4, 0x1, UPT ;  /* 0x000000010400788c */ /* 0x004fe2000bf66270 */
[----:B-1----:R-:W-:-:S15]  /*3de0*/  R2UR UR19, R0 ;  /* 0x00000000001372ca */ /* 0x002fde00000e0000 */
.L_x_82:
[----:B------:R-:W-:Y:S02]  /*3df0*/  LEA R0, R10, UR6, 0x3 ;  /* 0x000000060a007c11 */ /* 0x000fe4000f8e18ff */
[----:B------:R-:W-:Y:S02]  /*3e00*/  SHF.L.U32 R2, R9, 0x1f, RZ ;  /* 0x0000001f09027819 */ /* 0x000fe400000006ff */
[----:B------:R-:W-:Y:S01]  /*3e10*/  PLOP3.LUT P0, PT, PT, PT, UP3, 0x80, 0x8 ;  /* 0x000000000008781c */ /* 0x000fe20003f0f038 */
[----:B------:R-:W-:Y:S01]  /*3e20*/  VIADD R3, R0, 0x1f0 ;  /* 0x000001f000037836 */ /* 0x000fe20000000000 */
[----:B-1----:R-:W1:Y:S02]  /*3e30*/  SYNCS.PHASECHK.TRANS64.TRYWAIT P1, [R0+URZ+0x1e0], R2 ;  /* 0x0001e002000075a7 */ /* 0x002e6400080211ff */
[----:B-1--4-:R-:W-:Y:S09]  /*3e40*/  @!P1 BRA `(.L_x_76) ;  /* 0x0000004800689947 */ /* 0x012ff20003800000 */
.L_x_197:
[----:B------:R-:W-:Y:S01]  /*3e50*/  LEA R4, R10, UR6, 0x4 ;  /* 0x000000060a047c11 */ /* 0x000fe2000f8e20ff */
[----:B------:R-:W-:Y:S01]  /*3e60*/  @UP3 ULEA UR4, UR17, UR6, 0x3 ;  /* 0x0000000611043291 */ /* 0x000fe2000f8e18ff */
[----:B------:R-:W-:Y:S01]  /*3e70*/  PLOP3.LUT P2, PT, PT, PT, PT, 0x80, 0x8 ;  /* 0x000000000008781c */ /* 0x000fe20003f4f070 */
[----:B------:R-:W-:Y:S01]  /*3e80*/  ULEA UR8, UR18, UR6, 0x3 ;  /* 0x0000000612087291 */ /* 0x000fe2000f8e18ff */
[----:B------:R-:W-:Y:S02]  /*3e90*/  PRMT R3, RZ, 0x654, R3 ;  /* 0x00000654ff037816 */ /* 0x000fe40000000003 */
[----:B------:R-:W2:Y:S01]  /*3ea0*/  LDS.128 R4, [R4+0x270] ;  /* 0x0002700004047984 */ /* 0x000ea20000000c00 */
[----:B-1----:R-:W-:Y:S02]  /*3eb0*/  @P0 SHF.L.U32 R2, R8, 0x1f, RZ ;  /* 0x0000001f08020819 */ /* 0x002fe400000006ff */
[----:B------:R-:W-:Y:S01]  /*3ec0*/  SHF.L.U32 R0, R11, 0x1f, RZ ;  /* 0x0000001f0b007819 */ /* 0x000fe200000006ff */
[----:B------:R-:W-:Y:S01]  /*3ed0*/  @!PT LDS RZ, [RZ] ;  /* 0x00000000fffff984 */ /* 0x000fe20000000800 */
[----:B------:R-:W-:Y:S01]  /*3ee0*/  @!PT LDS RZ, [RZ] ;  /* 0x00000000fffff984 */ /* 0x000fe20000000800 */
[----:B------:R-:W-:Y:S01]  /*3ef0*/  @!PT LDS RZ, [RZ] ;  /* 0x00000000fffff984 */ /* 0x000fe20000000800 */
[----:B------:R-:W-:Y:S01]  /*3f00*/  @!PT LDS RZ, [RZ] ;  /* 0x00000000fffff984 */ /* 0x000fe20000000800 */
[----:B------:R1:W-:Y:S06]  /*3f10*/  MEMBAR.ALL.CTA ;  /* 0x0000000000007992 */ /* 0x0003ec0000008000 */
[----:B-1----:R-:W1:Y:S02]  /*3f20*/  FENCE.VIEW.ASYNC.S ;  /* 0x00000000000073c6 */ /* 0x002e640000000000 */
[----:B-1----:R1:W-:Y:S01]  /*3f30*/  SYNCS.ARRIVE.TRANS64.RED.A1T0 RZ, [R3+URZ], RZ ;  /* 0x000000ff03ff79a7 */ /* 0x0023e200081004ff */
[----:B------:R1:W4:Y:S01]  /*3f40*/  @P0 SYNCS.PHASECHK.TRANS64.TRYWAIT P2, [UR4], R2 ;  /* 0x00000002ff0005a7 */ /* 0x0003220008041104 */
[----:B------:R-:W-:Y:S01]  /*3f50*/  ULEA.HI UR4, UR18, UR18, URZ, 0x1 ;  /* 0x0000001212047291 */ /* 0x000fe2000f8f08ff */
[----:B--2---:R-:W-:-:S03]  /*3f60*/  LOP3.LUT P1, RZ, R6, 0x1, RZ, 0xc0, !PT ;  /* 0x0000000106ff7812 */ /* 0x004fc6000782c0ff */
[----:B------:R-:W-:Y:S02]  /*3f70*/  USHF.L.U32 UR9, UR4, 0x5, URZ ;  /* 0x0000000504097899 */ /* 0x000fe400080006ff */
[----:B------:R-:W-:Y:S02]  /*3f80*/  ULOP3.LUT UR4, UR4, 0xffe, URZ, 0xc0, !UPT ;  /* 0x00000ffe04047892 */ /* 0x000fe4000f8ec0ff */
[----:B------:R-:W-:Y:S02]  /*3f90*/  ULOP3.LUT UR9, UR9, 0xffffffc0, URZ, 0xc0, !UPT ;  /* 0xffffffc009097892 */ /* 0x000fe4000f8ec0ff */
[----:B------:R-:W-:Y:S02]  /*3fa0*/  UIADD3 UR4, UPT, UPT, -UR4, UR18, URZ ;  /* 0x0000001204047290 */ /* 0x000fe4000fffe1ff */
[----:B------:R-:W-:Y:S01]  /*3fb0*/  UIADD3 UR9, UPT, UPT, UR19, UR9, URZ ;  /* 0x0000000913097290 */ /* 0x000fe2000fffe0ff */
[----:B------:R-:W2:Y:S03]  /*3fc0*/  SYNCS.PHASECHK.TRANS64.TRYWAIT P0, [UR8+0x220], R0 ;  /* 0x00022000ff0075a7 */ /* 0x000ea60008001108 */
[----:B------:R-:W-:Y:S01]  /*3fd0*/  ULEA UR9, UR4, UR9, 0x14 ;  /* 0x0000000904097291 */ /* 0x000fe2000f8ea0ff */
[----:B-12-4-:R-:W-:Y:S11]  /*3fe0*/  @!P0 BRA `(.L_x_77) ;  /* 0x0000004800148947 */ /* 0x016ff60003800000 */
.L_x_199:
[----:B------:R-:W-:Y:S01]  /*3ff0*/  IADD3 R10, PT, PT, R10, 0x1, RZ ;  /* 0x000000010a0a7810 */ /* 0x000fe20007ffe0ff */
[----:B------:R-:W-:Y:S06]  /*4000*/  BRA.U !UP3, `(.L_x_78) ;  /* 0x000000010b987547 */ /* 0x000fec000b800000 */
[----:B------:R-:W-:Y:S01]  /*4010*/  UPLOP3.LUT UP4, UPT, UPT, UPT, UPT, 0x40, 0x4 ;  /* 0x000000000004789c */ /* 0x000fe20003f8e870 */
[----:B------:R-:W-:Y:S01]  /*4020*/  UMOV UR16, UR10 ;  /* 0x0000000a00107c82 */ /* 0x000fe20008000000 */
[----:B------:R-:W-:Y:S01]  /*4030*/  UMOV UR15, UR5 ;  /* 0x00000005000f7c82 */ /* 0x000fe20008000000 */
[----:B------:R-:W-:-:S08]  /*4040*/  UMOV UR14, UR17 ;  /* 0x00000011000e7c82 */ /* 0x000fd00008000000 */
.L_x_81:
[----:B------:R-:W-:Y:S02]  /*4050*/  UIADD3 UR16, UPT, UPT, UR16, 0x1, URZ ;  /* 0x0000000110107890 */ /* 0x000fe4000fffe0ff */
[----:B--2---:R-:W-:Y:S02]  /*4060*/  ULEA UR7, UR14, UR6, 0x3 ;  /* 0x000000060e077291 */ /* 0x004fe4000f8e18ff */
[----:B------:R-:W-:Y:S01]  /*4070*/  UISETP.NE.AND UP0, UPT, UR16, URZ, UPT ;  /* 0x000000ff1000728c */ /* 0x000fe2000bf05270 */
[----:B----4-:R-:W-:Y:S10]  /*4080*/  @P2 BRA `(.L_x_79) ;  /* 0x00000000000c2947 */ /* 0x010ff40003800000 */
[----:B-1----:R-:W-:Y:S04]  /*4090*/  SHF.L.U32 R2, R8, 0x1f, RZ ;  /* 0x0000001f08027819 */ /* 0x002fe800000006ff */
[----:B------:R-:W1:Y:S02]  /*40a0*/  SYNCS.PHASECHK.TRANS64.TRYWAIT P0, [UR7], R2 ;  /* 0x00000002ff0075a7 */ /* 0x000e640008001107 */
[----:B-1----:R-:W-:Y:S05]  /*40b0*/  @!P0 BRA `(.L_x_80) ;  /* 0x0000004400f88947 */ /* 0x002fea0003800000 */
.L_x_79:
[----:B------:R-:W-:Y:S01]  /*40c0*/  UISETP.NE.AND UP1, UPT, UR15, 0x1, UPT ;  /* 0x000000010f00788c */ /* 0x000fe2000bf25270 */
[----:B------:R-:W-:Y:S01]  /*40d0*/  PLOP3.LUT P2, PT, PT, PT, PT, 0x80, 0x8 ;  /* 0x000000000008781c */ /* 0x000fe20003f4f070 */
[----:B------:R-:W-:Y:S02]  /*40e0*/  UIADD3 UR17, UPT, UPT, UR14, 0x1, URZ ;  /* 0x000000010e117890 */ /* 0x000fe4000fffe0ff */
[----:B------:R-:W-:Y:S02]  /*40f0*/  ULEA UR24, UR14, UR12, 0x8 ;  /* 0x0000000c0e187291 */ /* 0x000fe4000f8e40ff */
[----:B------:R-:W-:Y:S01]  /*4100*/  UISETP.NE.AND UP2, UPT, UR17, 0x1a, UPT ;  /* 0x0000001a1100788c */ /* 0x000fe2000bf45270 */
[----:B------:R-:W-:Y:S01]  /*4110*/  PLOP3.LUT P0, PT, PT, PT, UP1, 0x80, 0x8 ;  /* 0x000000000008781c */ /* 0x000fe20003f0f018 */
[----:B------:R-:W-:Y:S02]  /*4120*/  ULEA UR26, UR14, UR11, 0x8 ;  /* 0x0000000b0e1a7291 */ /* 0x000fe4000f8e40ff */
[----:B------:R-:W-:Y:S02]  /*4130*/  USEL UR13, URZ, 0x1, UP2 ;  /* 0x00000001ff0d7887 */ /* 0x000fe40009000000 */
[----:B------:R-:W-:Y:S02]  /*4140*/  USEL UR17, UR17, URZ, UP2 ;  /* 0x000000ff11117287 */ /* 0x000fe40009000000 */
[----:B------:R-:W-:Y:S02]  /*4150*/  UIADD3 UR30, UPT, UPT, UR24, 0x2, URZ ;  /* 0x00000002181e7890 */ /* 0x000fe4000fffe0ff */
[----:B------:R-:W-:Y:S01]  /*4160*/  @UP1 ULEA UR4, UR17, UR6, 0x3 ;  /* 0x0000000611041291 */ /* 0x000fe2000f8e18ff */
[----:B------:R-:W-:Y:S01]  /*4170*/  LOP3.LUT R8, R8, UR13, RZ, 0x3c, !PT ;  /* 0x0000000d08087c12 */ /* 0x000fe2000f8e3cff */
[----:B------:R-:W-:Y:S02]  /*4180*/  UIADD3 UR28, UPT, UPT, UR26, 0x2, URZ ;  /* 0x000000021a1c7890 */ /* 0x000fe4000fffe0ff */
[----:B------:R-:W-:Y:S01]  /*4190*/  UIADD3 UR7, UPT, UPT, UR7, 0xd0, URZ ;  /* 0x000000d007077890 */ /* 0x000fe2000fffe0ff */
[----:B-1----:R-:W-:Y:S01]  /*41a0*/  @P0 SHF.L.U32 R0, R8, 0x1f, RZ ;  /* 0x0000001f08000819 */ /* 0x002fe200000006ff */
[----:B------:R-:W-:Y:S01]  /*41b0*/  UMOV UR25, 0x80004020 ;  /* 0x8000402000197882 */ /* 0x000fe20000000000 */
[----:B------:R-:W-:Y:S01]  /*41c0*/  UMOV UR27, 0x80004020 ;  /* 0x80004020001b7882 */ /* 0x000fe20000000000 */
[----:B------:R-:W-:Y:S01]  /*41d0*/  UMOV UR31, 0x80004020 ;  /* 0x80004020001f7882 */ /* 0x000fe20000000000 */
[----:B------:R2:W4:Y:S01]  /*41e0*/  @P0 SYNCS.PHASECHK.TRANS64.TRYWAIT P2, [UR4], R0 ;  /* 0x00000000ff0005a7 */ /* 0x0005220008041104 */
[----:B------:R-:W-:Y:S01]  /*41f0*/  UIADD3 UR15, UPT, UPT, UR15, -0x1, URZ ;  /* 0xffffffff0f0f7890 */ /* 0x000fe2000fffe0ff */
[----:B------:R2:W-:Y:S01]  /*4200*/  UTCHMMA gdesc[UR26], gdesc[UR24], tmem[UR9], tmem[UR22], idesc[UR23], UP4 ;  /* 0x00ff16181a0075ea */ /* 0x0005e2000a000009 */
[----:B------:R-:W-:Y:S01]  /*4210*/  UPLOP3.LUT UP4, UPT, UPT, UPT, UPT, 0x80, 0x8 ;  /* 0x000000000008789c */ /* 0x000fe20003f8f070 */
[----:B------:R-:W-:Y:S01]  /*4220*/  UMOV UR29, 0x80004020 ;  /* 0x80004020001d7882 */ /* 0x000fe20000000000 */
[----:B------:R-:W-:Y:S01]  /*4230*/  UMOV UR14, UR17 ;  /* 0x00000011000e7c82 */ /* 0x000fe20008000000 */
[----:B------:R2:W-:Y:S01]  /*4240*/  UTCHMMA gdesc[UR28], gdesc[UR30], tmem[UR9], tmem[UR20], idesc[UR21], UPT ;  /* 0x00ff141e1c0075ea */ /* 0x0005e2000b800009 */
[----:B------:R2:W-:Y:S01]  /*4250*/  UTCBAR [UR7], URZ ;  /* 0x000000ff070073e9 */ /* 0x0005e200080000ff */
[----:B------:R-:W-:Y:S06]  /*4260*/  BRA.U UP0, `(.L_x_81) ;  /* 0xfffffffd00787547 */ /* 0x000fec000b83ffff */
.L_x_78:
[----:B------:R-:W-:Y:S01]  /*4270*/  UIADD3 UR18, UPT, UPT, UR18, 0x1, URZ ;  /* 0x0000000112127890 */ /* 0x000fe2000fffe0ff */
[C---:B------:R-:W-:Y:S01]  /*4280*/  ISETP.NE.AND P0, PT, R10.reuse, 0x2, PT ;  /* 0x000000020a00780c */ /* 0x040fe20003f05270 */
[----:B------:R-:W-:Y:S02]  /*4290*/  UIADD3 UR8, UPT, UPT, UR8, 0x200, URZ ;  /* 0x0000020008087890 */ /* 0x000fe4000fffe0ff */
[----:B------:R-:W-:Y:S01]  /*42a0*/  UISETP.NE.AND UP0, UPT, UR18, 0x4, UPT ;  /* 0x000000041200788c */ /* 0x000fe2000bf05270 */
[----:B-12---:R-:W-:Y:S02]  /*42b0*/  SEL R0, RZ, 0x1, P0 ;  /* 0x00000001ff007807 */ /* 0x006fe40000000000 */
[----:B------:R-:W-:Y:S01]  /*42c0*/  SEL R10, R10, RZ, P0 ;  /* 0x000000ff0a0a7207 */ /* 0x000fe20000000000 */
[----:B------:R-:W-:Y:S01]  /*42d0*/  USEL UR4, URZ, 0x1, UP0 ;  /* 0x00000001ff047887 */ /* 0x000fe20008000000 */
[----:B------:R-:W-:Y:S01]  /*42e0*/  LOP3.LUT R9, R9, R0, RZ, 0x3c, !PT ;  /* 0x0000000009097212 */ /* 0x000fe200078e3cff */
[----:B------:R-:W-:Y:S01]  /*42f0*/  USEL UR18, UR18, URZ, UP0 ;  /* 0x000000ff12127287 */ /* 0x000fe20008000000 */
[----:B------:R1:W-:Y:S03]  /*4300*/  UTCBAR [UR8], URZ ;  /* 0x000000ff080073e9 */ /* 0x0003e600080000ff */
[----:B------:R-:W-:Y:S01]  /*4310*/  LOP3.LUT R11, R11, UR4, RZ, 0x3c, !PT ;  /* 0x000000040b0b7c12 */ /* 0x000fe2000f8e3cff */
[----:B------:R-:W-:Y:S07]  /*4320*/  @P1 BRA `(.L_x_82) ;  /* 0xfffffff800b01947 */ /* 0x000fee000383ffff */
[----:B------:R-:W2:Y:S01]  /*4330*/  S2UR UR4, SR_CgaCtaId ;  /* 0x00000000000479c3 */ /* 0x000ea20000008800 */
[----:B------:R-:W-:Y:S01]  /*4340*/  ELECT P0, URZ, PT ;  /* 0x0000000000ff782f */ /* 0x000fe20003800000 */
[----:B------:R-:W-:Y:S01]  /*4350*/  IMAD.MOV.U32 R0, RZ, RZ, 0x1 ;  /* 0x00000001ff007424 */ /* 0x000fe200078e00ff */
[----:B------:R-:W-:Y:S01]  /*4360*/  UIADD3 UR6, UPT, UPT, UR6, 0x220, URZ ;  /* 0x0000022006067890 */ /* 0x000fe2000fffe0ff */
[----:B------:R-:W-:Y:S01]  /*4370*/  SHF.L.U32 R2, R11, 0x1f, RZ ;  /* 0x0000001f0b027819 */ /* 0x000fe200000006ff */
[----:B------:R-:W-:-:S03]  /*4380*/  UMOV UR5, 0x40 ;  /* 0x0000004000057882 */ /* 0x000fc60000000000 */
[----:B------:R-:W-:Y:S01]  /*4390*/  UVIRTCOUNT.DEALLOC.SMPOOL 0x80 ;  /* 0x000000800000784c */ /* 0x000fe20000000000 */
[----:B--2---:R-:W-:Y:S02]  /*43a0*/  ULEA UR4, UR4, UR5, 0x18 ;  /* 0x0000000504047291 */ /* 0x004fe4000f8ec0ff */
[----:B------:R-:W-:-:S07]  /*43b0*/  ULEA UR5, UR18, UR6, 0x3 ;  /* 0x0000000612057291 */ /* 0x000fce000f8e18ff */
[----:B------:R2:W-:Y:S02]  /*43c0*/  @P0 STS.U8 [UR4+0x1c], R0 ;  /* 0x00001c00ff000988 */ /* 0x0005e40008000004 */
[----:B------:R-:W3:Y:S02]  /*43d0*/  SYNCS.PHASECHK.TRANS64.TRYWAIT P0, [UR5], R2 ;  /* 0x00000002ff0075a7 */ /* 0x000ee40008001105 */
[----:B--23--:R-:W-:Y:S05]  /*43e0*/  @!P0 BRA `(.L_x_83) ;  /* 0x0000004400448947 */ /* 0x00cfea0003800000 */
.L_x_202:
[----:B------:R-:W-:-:S04]  /*43f0*/  UIADD3 UR7, UPT, UPT, UR18, 0x1, URZ ;  /* 0x0000000112077890 */ /* 0x000fc8000fffe0ff */
[----:B------:R-:W-:-:S04]  /*4400*/  UISETP.NE.AND UP0, UPT, UR7, 0x4, UPT ;  /* 0x000000040700788c */ /* 0x000fc8000bf05270 */
[----:B-1----:R-:W-:Y:S02]  /*4410*/  USEL UR8, URZ, 0x1, UP0 ;  /* 0x00000001ff087887 */ /* 0x002fe40008000000 */
[----:B------:R-:W-:-:S04]  /*4420*/  USEL UR7, UR7, URZ, UP0 ;  /* 0x000000ff07077287 */ /* 0x000fc80008000000 */
[----:B------:R-:W-:Y:S01]  /*4430*/  ULEA UR5, UR7, UR6, 0x3 ;  /* 0x0000000607057291 */ /* 0x000fe2000f8e18ff */
[----:B--2---:R-:W-:-:S04]  /*4440*/  LOP3.LUT R2, R11, UR8, RZ, 0x3c, !PT ;  /* 0x000000080b027c12 */ /* 0x004fc8000f8e3cff */
[----:B------:R-:W-:-:S04]  /*4450*/  SHF.L.U32 R3, R2, 0x1f, RZ ;  /* 0x0000001f02037819 */ /* 0x000fc800000006ff */
[----:B------:R-:W1:Y:S02]  /*4460*/  SYNCS.PHASECHK.TRANS64.TRYWAIT P0, [UR5], R3 ;  /* 0x00000003ff0075a7 */ /* 0x000e640008001105 */
[----:B-1----:R-:W-:Y:S05]  /*4470*/  @!P0 BRA `(.L_x_84) ;  /* 0x0000004400388947 */ /* 0x002fea0003800000 */
.L_x_204:
        /* <DEDUP_REMOVED lines=9> */
.L_x_206:
[----:B------:R-:W-:-:S04]  /*4510*/  UIADD3 UR7, UPT, UPT, UR7, 0x1, URZ ;  /* 0x0000000107077890 */ /* 0x000fc8000fffe0ff */
[----:B------:R-:W-:-:S04]  /*4520*/  UISETP.NE.AND UP0, UPT, UR7, 0x4, UPT ;  /* 0x000000040700788c */ /* 0x000fc8000bf05270 */
[----:B------:R-:W-:Y:S02]  /*4530*/  USEL UR5, URZ, 0x1, UP0 ;  /* 0x00000001ff057887 */ /* 0x000fe40008000000 */
[----:B------:R-:W-:-:S04]  /*4540*/  USEL UR7, UR7, URZ, UP0 ;  /* 0x000000ff07077287 */ /* 0x000fc80008000000 */
[----:B------:R-:W-:Y:S01]  /*4550*/  ULEA UR7, UR7, UR6, 0x3 ;  /* 0x0000000607077291 */ /* 0x000fe2000f8e18ff */
[----:B------:R-:W-:-:S04]  /*4560*/  LOP3.LUT R2, R2, UR5, RZ, 0x3c, !PT ;  /* 0x0000000502027c12 */ /* 0x000fc8000f8e3cff */
[----:B------:R-:W-:-:S04]  /*4570*/  SHF.L.U32 R2, R2, 0x1f, RZ ;  /* 0x0000001f02027819 */ /* 0x000fc800000006ff */
[----:B------:R-:W2:Y:S02]  /*4580*/  SYNCS.PHASECHK.TRANS64.TRYWAIT P0, [UR7], R2 ;  /* 0x00000002ff0075a7 */ /* 0x000ea40008001107 */
[----:B--2---:R-:W-:Y:S05]  /*4590*/  @!P0 BRA `(.L_x_86) ;  /* 0x0000004400208947 */ /* 0x004fea0003800000 */
.L_x_208:
[----:B------:R-:W-:Y:S01]  /*45a0*/  NOP ;  /* 0x0000000000007918 */ /* 0x000fe20000000000 */
[----:B-1----:R-:W1:Y:S01]  /*45b0*/  LDS R0, [UR4+0x14] ;  /* 0x00001404ff007984 */ /* 0x002e620008000800 */
[----:B------:R-:W-:Y:S01]  /*45c0*/  ULOP3.LUT UR6, UR19, 0xffff, URZ, 0xc0, !UPT ;  /* 0x0000ffff13067892 */ /* 0x000fe2000f8ec0ff */
[----:B------:R-:W-:Y:S01]  /*45d0*/  UMOV UR8, 0xffff ;  /* 0x0000ffff00087882 */ /* 0x000fe20000000000 */
[----:B------:R-:W-:Y:S02]  /*45e0*/  UMOV UR5, 0x1 ;  /* 0x0000000100057882 */ /* 0x000fe40000000000 */
[----:B------:R-:W-:-:S04]  /*45f0*/  USHF.R.U32.HI UR6, URZ, 0x5, UR6 ;  /* 0x00000005ff067899 */ /* 0x000fc80008011606 */
[----:B------:R-:W-:Y:S02]  /*4600*/  USHF.L.U32 UR8, UR8, UR6, URZ ;  /* 0x0000000608087299 */ /* 0x000fe400080006ff */
[----:B------:R-:W-:-:S04]  /*4610*/  USHF.L.U32 UR5, UR5, UR6, URZ ;  /* 0x0000000605057299 */ /* 0x000fc800080006ff */
[----:B-1----:R-:W-:-:S04]  /*4620*/  LOP3.LUT R0, R0, UR8, RZ, 0xc0, !PT ;  /* 0x0000000800007c12 */ /* 0x002fc8000f8ec0ff */
[----:B------:R-:W-:-:S13]  /*4630*/  ISETP.NE.AND P0, PT, R0, UR8, PT ;  /* 0x0000000800007c0c */ /* 0x000fda000bf05270 */
[----:B------:R-:W-:Y:S05]  /*4640*/  @P0 BRA `(.L_x_87) ;  /* 0x0000000000580947 */ /* 0x000fea0003800000 */
[----:B------:R-:W1:Y:S02]  /*4650*/  LDS R0, [UR4+0x18] ;  /* 0x00001804ff007984 */ /* 0x000e640008000800 */
[----:B-1----:R-:W-:-:S04]  /*4660*/  LOP3.LUT R0, R0, UR5, RZ, 0xc0, !PT ;  /* 0x0000000500007c12 */ /* 0x002fc8000f8ec0ff */
[----:B------:R-:W-:-:S13]  /*4670*/  ISETP.NE.AND P0, PT, R0, UR5, PT ;  /* 0x0000000500007c0c */ /* 0x000fda000bf05270 */
[----:B------:R-:W-:Y:S05]  /*4680*/  @P0 BRA `(.L_x_88) ;  /* 0x00000000003c0947 */ /* 0x000fea0003800000 */
[----:B------:R-:W1:Y:S01]  /*4690*/  S2R R2, SR_LANEID ;  /* 0x0000000000027919 */ /* 0x000e620000000000 */
[----:B------:R-:W-:Y:S01]  /*46a0*/  ULOP3.LUT UR8, URZ, UR8, URZ, 0x33, !UPT ;  /* 0x00000008ff087292 */ /* 0x000fe2000f8e33ff */
[----:B------:R-:W-:Y:S02]  /*46b0*/  VOTEU.ANY UR7, UPT, PT ;  /* 0x0000000000077886 */ /* 0x000fe400038e0100 */
[----:B------:R-:W-:-:S03]  /*46c0*/  UFLO.U32 UR7, UR7 ;  /* 0x00000007000772bd */ /* 0x000fc600080e0000 */
[----:B------:R-:W-:-:S04]  /*46d0*/  IMAD.U32 R0, RZ, RZ, UR8 ;  /* 0x00000008ff007e24 */ /* 0x000fc8000f8e00ff */
[----:B------:R2:W3:Y:S02]  /*46e0*/  REDUX UR6, R0 ;  /* 0x00000000000673c4 */ /* 0x0004e40000000000 */
[----:B------:R1:W-:Y:S02]  /*46f0*/  UTCATOMSWS.AND URZ, UR8 ;  /* 0x0000000800ff79e3 */ /* 0x0003e40008000000 */
[----:B-1----:R-:W-:Y:S02]  /*4700*/  ISETP.EQ.U32.AND P0, PT, R2, UR7, PT ;  /* 0x0000000702007c0c */ /* 0x002fe4000bf02070 */
[----:B--2---:R-:W-:Y:S02]  /*4710*/  LOP3.LUT R0, RZ, UR5, RZ, 0x33, !PT ;  /* 0x00000005ff007c12 */ /* 0x004fe4000f8e33ff */
[----:B---3--:R-:W-:Y:S02]  /*4720*/  MOV R2, UR6 ;  /* 0x0000000600027c02 */ /* 0x008fe40008000f00 */
[----:B------:R-:W1:Y:S07]  /*4730*/  REDUX UR5, R0 ;  /* 0x00000000000573c4 */ /* 0x000e6e0000000000 */
[----:B------:R2:W-:Y:S01]  /*4740*/  @P0 ATOMS.AND RZ, [UR4+0x14], R2 ;  /* 0x00001402ffff098c */ /* 0x0005e2000a800004 */
[----:B-1----:R-:W-:-:S05]  /*4750*/  IMAD.U32 R0, RZ, RZ, UR5 ;  /* 0x00000005ff007e24 */ /* 0x002fca000f8e00ff */
[----:B------:R2:W-:Y:S01]  /*4760*/  @P0 ATOMS.AND RZ, [UR4+0x18], R0 ;  /* 0x00001800ffff098c */ /* 0x0005e2000a800004 */
[----:B------:R-:W-:Y:S05]  /*4770*/  BRA `(.L_x_89) ;  /* 0x0000000000147947 */ /* 0x000fea0003800000 */
.L_x_88:
[----:B------:R-:W-:Y:S02]  /*4780*/  MOV R2, 0x47a0 ;  /* 0x000047a000027802 */ /* 0x000fe40000000f00 */
[----:B----45:R-:W-:Y:S05]  /*4790*/  CALL.REL.NOINC `($__internal_0_$__cuda_sm10x_tcgen05_guardrail_trap_col_being_dealloced_not_returned_by_alloc) ;  /* 0x0000004400947944 */ /* 0x030fea0003c00000 */
[----:B------:R-:W-:Y:S05]  /*47a0*/  BRA `(.L_x_89) ;  /* 0x0000000000087947 */ /* 0x000fea0003800000 */
.L_x_87:
[----:B------:R-:W-:Y:S02]  /*47b0*/  MOV R2, 0x47d0 ;  /* 0x000047d000027802 */ /* 0x000fe40000000f00 */
[----:B----45:R-:W-:Y:S05]  /*47c0*/  CALL.REL.NOINC `($__internal_2_$__cuda_sm10x_tcgen05_guardrail_trap_unallocated_columns_being_dealloced) ;  /* 0x0000004400a07944 */ /* 0x030fea0003c00000 */
.L_x_89:
[----:B------:R-:W-:Y:S01]  /*47d0*/  NOP ;  /* 0x0000000000007918 */ /* 0x000fe20000000000 */
[----:B------:R-:W-:Y:S05]  /*47e0*/  EXIT ;  /* 0x000000000000794d */ /* 0x000fea0003800000 */
.L_x_71:
[----:B------:R-:W-:-:S09]  /*47f0*/  UISETP.NE.OR UP2, UPT, UR8, 0x3, !UP2 ;  /* 0x000000030800788c */ /* 0x000fd2000d745670 */
[----:B------:R-:W-:Y:S05]  /*4800*/  BRA.U UP2, `(.L_x_90) ;  /* 0x0000000d02ac7547 */ /* 0x000fea000b800000 */
[----:B------:R-:W1:Y:S01]  /*4810*/  LDC R0, c[0x0][0xb30] ;  /* 0x0002cc00ff007b82 */ /* 0x000e620000000800 */
[----:B------:R-:W2:Y:S01]  /*4820*/  LDCU.64 UR8, c[0x0][0x888] ;  /* 0x00011100ff0877ac */ /* 0x000ea20008000a00 */
[----:B------:R-:W-:Y:S01]  /*4830*/  IMAD.MOV.U32 R32, RZ, RZ, 0x1 ;  /* 0x00000001ff207424 */ /* 0x000fe200078e00ff */
[----:B------:R-:W-:Y:S01]  /*4840*/  CS2R R28, SRZ ;  /* 0x00000000001c7805 */ /* 0x000fe2000001ff00 */
[----:B------:R-:W-:Y:S01]  /*4850*/  IMAD.MOV.U32 R25, RZ, RZ, 0x1000 ;  /* 0x00001000ff197424 */ /* 0x000fe200078e00ff */
[----:B------:R-:W4:Y:S03]  /*4860*/  LDCU.64 UR4, c[0x0][0x890] ;  /* 0x00011200ff0477ac */ /* 0x000f260008000a00 */
[----:B------:R-:W3:Y:S01]  /*4870*/  LDC R24, c[0x0][0x370] ;  /* 0x0000dc00ff187b82 */ /* 0x000ee20000000800 */
[----:B------:R-:W-:Y:S01]  /*4880*/  UMOV UR7, 0x400 ;  /* 0x0000040000077882 */ /* 0x000fe20000000000 */
[----:B------:R-:W-:-:S02]  /*4890*/  UPLOP3.LUT UP1, UPT, UPT, UPT, UPT, 0x40, 0x4 ;  /* 0x000000000004789c */ /* 0x000fc40003f2e870 */
[----:B------:R-:W-:Y:S01]  /*48a0*/  ULEA UR7, UR37, UR7, 0x18 ;  /* 0x0000000725077291 */ /* 0x000fe2000f8ec0ff */
[----:B------:R-:W-:-:S03]  /*48b0*/  UMOV UR13, URZ ;  /* 0x000000ff000d7c82 */ /* 0x000fc60008000000 */
[----:B------:R-:W3:Y:S01]  /*48c0*/  LDC R3, c[0x0][0xb0c] ;  /* 0x0002c300ff037b82 */ /* 0x000ee20000000800 */
[----:B--2---:R-:W-:Y:S02]  /*48d0*/  UISETP.NE.U32.AND UP3, UPT, UR8, URZ, UPT ;  /* 0x000000ff0800728c */ /* 0x004fe4000bf65070 */
[----:B----4-:R-:W-:-:S05]  /*48e0*/  UISETP.NE.U32.AND UP4, UPT, UR4, URZ, UPT ;  /* 0x000000ff0400728c */ /* 0x010fca000bf85070 */
[----:B------:R-:W2:Y:S01]  /*48f0*/  LDC R22, c[0x0][0xb20] ;  /* 0x0002c800ff167b82 */ /* 0x000ea20000000800 */
[----:B-1----:R-:W-:Y:S01]  /*4900*/  ISETP.NE.AND P1, PT, R0, 0x1, PT ;  /* 0x000000010000780c */ /* 0x002fe20003f25270 */
[----:B------:R-:W-:Y:S02]  /*4910*/  UISETP.NE.AND.EX UP3, UPT, UR9, URZ, UPT, UP3 ;  /* 0x000000ff0900728c */ /* 0x000fe4000bf65330 */
[----:B------:R-:W-:-:S04]  /*4920*/  UISETP.NE.AND.EX UP4, UPT, UR5, URZ, UPT, UP4 ;  /* 0x000000ff0500728c */ /* 0x000fc8000bf85340 */
[----:B------:R-:W1:Y:S08]  /*4930*/  LDC.64 R30, c[0x0][0x348] ;  /* 0x0000d200ff1e7b82 */ /* 0x000e700000000a00 */
[----:B------:R-:W4:Y:S08]  /*4940*/  LDC.64 R14, c[0x0][0xb10] ;  /* 0x0002c400ff0e7b82 */ /* 0x000f300000000a00 */
[----:B------:R-:W1:Y:S08]  /*4950*/  LDC.64 R6, c[0x0][0xb18] ;  /* 0x0002c600ff067b82 */ /* 0x000e700000000a00 */
[----:B------:R-:W1:Y:S08]  /*4960*/  LDC.64 R4, c[0x0][0xb28] ;  /* 0x0002ca00ff047b82 */ /* 0x000e700000000a00 */
[----:B--23--:R-:W1:Y:S02]  /*4970*/  LDC R23, c[0x0][0x374] ;  /* 0x0000dd00ff177b82 */ /* 0x00ce640000000800 */
.L_x_99:
[C---:B------:R-:W-:Y:S02]  /*4980*/  LEA R0, R29.reuse, UR7, 0x3 ;  /* 0x000000071d007c11 */ /* 0x040fe4000f8e18ff */
[----:B------:R-:W-:Y:S02]  /*4990*/  SHF.L.U32 R2, R28, 0x1f, RZ ;  /* 0x0000001f1c027819 */ /* 0x000fe400000006ff */
[----:B------:R-:W-:Y:S02]  /*49a0*/  LEA R16, R29, UR7, 0x4 ;  /* 0x000000071d107c11 */ /* 0x000fe4000f8e20ff */
[----:B--2---:R-:W2:Y:S02]  /*49b0*/  SYNCS.PHASECHK.TRANS64.TRYWAIT P0, [R0+URZ+0x1e0], R2 ;  /* 0x0001e002000075a7 */ /* 0x004ea400080011ff */
[----:B--2---:R-:W-:Y:S05]  /*49c0*/  @!P0 BRA `(.L_x_91) ;  /* 0x00000040002c8947 */ /* 0x004fea0003800000 */
.L_x_209:
[----:B------:R-:W-:Y:S01]  /*49d0*/  ISETP.GE.AND P0, PT, R26, 0x1, PT ;  /* 0x000000011a00780c */ /* 0x000fe20003f06270 */
[----:B------:R-:W3:Y:S01]  /*49e0*/  LDS.128 R16, [R16+0x270] ;  /* 0x0002700010107984 */ /* 0x000ee20000000c00 */
[----:B--2---:R-:W-:Y:S01]  /*49f0*/  VIADD R0, R0, 0x1f0 ;  /* 0x000001f000007836 */ /* 0x004fe20000000000 */
[----:B------:R-:W-:Y:S01]  /*4a00*/  @!PT LDS RZ, [RZ] ;  /* 0x00000000fffff984 */ /* 0x000fe20000000800 */
[----:B------:R-:W-:Y:S01]  /*4a10*/  @!PT LDS RZ, [RZ] ;  /* 0x00000000fffff984 */ /* 0x000fe20000000800 */
[----:B------:R-:W-:Y:S01]  /*4a20*/  @!PT LDS RZ, [RZ] ;  /* 0x00000000fffff984 */ /* 0x000fe20000000800 */
[----:B------:R-:W-:Y:S01]  /*4a30*/  @!PT LDS RZ, [RZ] ;  /* 0x00000000fffff984 */ /* 0x000fe20000000800 */
[----:B------:R2:W-:Y:S06]  /*4a40*/  MEMBAR.ALL.CTA ;  /* 0x0000000000007992 */ /* 0x0005ec0000008000 */
[----:B--2---:R-:W2:Y:S01]  /*4a50*/  FENCE.VIEW.ASYNC.S ;  /* 0x00000000000073c6 */ /* 0x004ea20000000000 */
[----:B------:R-:W-:Y:S04]  /*4a60*/  PRMT R0, RZ, 0x654, R0 ;  /* 0x00000654ff007816 */ /* 0x000fe80000000000 */
[----:B--2---:R2:W-:Y:S01]  /*4a70*/  SYNCS.ARRIVE.TRANS64.RED.A1T0 RZ, [R0+URZ], RZ ;  /* 0x000000ff00ff79a7 */ /* 0x0045e200081004ff */
[----:B---3--:R-:W-:Y:S11]  /*4a80*/  LOP3.LUT P3, RZ, R18, 0x1, RZ, 0xc0, !PT ;  /* 0x0000000112ff7812 */ /* 0x008ff6000786c0ff */
[----:B------:R-:W-:Y:S02]  /*4a90*/  @!UPT UIADD3 URZ, UPT, UPT, URZ, URZ, URZ ;  /* 0x000000fffffff290 */ /* 0x000fe4000fffe0ff */
[----:B------:R-:W-:Y:S02]  /*4aa0*/  @P3 MOV R11, R16 ;  /* 0x00000010000b3202 */ /* 0x000fe40000000f00 */
[----:B------:R-:W-:Y:S01]  /*4ab0*/  @P3 LOP3.LUT R10, R17, 0xffff, RZ, 0xc0, !PT ;  /* 0x0000ffff110a3812 */ /* 0x000fe200078ec0ff */
[----:B--2---:R-:W-:Y:S06]  /*4ac0*/  @!P0 BRA `(.L_x_92) ;  /* 0x0000000000a48947 */ /* 0x004fec0003800000 */
[-C--:B-1----:R-:W-:Y:S01]  /*4ad0*/  IMAD.HI.U32 R0, R23, R7.reuse, RZ ;  /* 0x0000000717007227 */ /* 0x082fe200078e00ff */
[----:B------:R-:W-:Y:S02]  /*4ae0*/  ISETP.NE.AND P0, PT, R6, 0x1, PT ;  /* 0x000000010600780c */ /* 0x000fe40003f05270 */
[----:B------:R-:W-:Y:S01]  /*4af0*/  ISETP.NE.AND P2, PT, R26, 0x1, PT ;  /* 0x000000011a00780c */ /* 0x000fe20003f45270 */
[----:B----4-:R-:W-:Y:S01]  /*4b00*/  IMAD.HI.U32 R9, R24, R14, RZ ;  /* 0x0000000e18097227 */ /* 0x010fe200078e00ff */
[----:B------:R-:W-:Y:S02]  /*4b10*/  SHF.R.U32.HI R0, RZ, R22, R0 ;  /* 0x00000016ff007219 */ /* 0x000fe40000011600 */
[----:B------:R-:W-:Y:S01]  /*4b20*/  ISETP.NE.AND P4, PT, R3, 0x1, PT ;  /* 0x000000010300780c */ /* 0x000fe20003f85270 */
[----:B------:R-:W-:Y:S01]  /*4b30*/  IMAD.HI.U32 R13, R10, R7, RZ ;  /* 0x000000070a0d7227 */ /* 0x000fe200078e00ff */
[----:B------:R-:W-:Y:S02]  /*4b40*/  SHF.R.U32.HI R9, RZ, R15, R9 ;  /* 0x0000000fff097219 */ /* 0x000fe40000011609 */
[----:B------:R-:W-:Y:S01]  /*4b50*/  SEL R0, R23, R0, !P0 ;  /* 0x0000000017007207 */ /* 0x000fe20004000000 */
[----:B------:R-:W-:Y:S01]  /*4b60*/  IMAD.HI.U32 R12, R11, R14, RZ ;  /* 0x0000000e0b0c7227 */ /* 0x000fe200078e00ff */
[----:B------:R-:W-:Y:S03]  /*4b70*/  SEL R9, R24, R9, !P4 ;  /* 0x0000000918097207 */ /* 0x000fe60006000000 */
[-C--:B------:R-:W-:Y:S01]  /*4b80*/  IMAD.HI.U32 R8, R0, R4.reuse, RZ ;  /* 0x0000000400087227 */ /* 0x080fe200078e00ff */
[----:B------:R-:W-:Y:S03]  /*4b90*/  SHF.R.U32.HI R12, RZ, R15, R12 ;  /* 0x0000000fff0c7219 */ /* 0x000fe6000001160c */
[----:B------:R-:W-:Y:S01]  /*4ba0*/  IMAD.HI.U32 R2, R9, R4, RZ ;  /* 0x0000000409027227 */ /* 0x000fe200078e00ff */
[-C--:B------:R-:W-:Y:S02]  /*4bb0*/  @P2 SHF.R.U32.HI R0, RZ, R5.reuse, R8 ;  /* 0x00000005ff002219 */ /* 0x080fe40000011608 */
[----:B------:R-:W-:Y:S02]  /*4bc0*/  SHF.R.U32.HI R8, RZ, R22, R13 ;  /* 0x00000016ff087219 */ /* 0x000fe4000001160d */
[----:B------:R-:W-:Y:S01]  /*4bd0*/  @P2 SHF.R.U32.HI R9, RZ, R5, R2 ;  /* 0x00000005ff092219 */ /* 0x000fe20000011602 */
[----:B------:R-:W-:Y:S01]  /*4be0*/  IMAD R0, R26, R0, RZ ;  /* 0x000000001a007224 */ /* 0x000fe200078e02ff */
[----:B------:R-:W-:Y:S02]  /*4bf0*/  SEL R8, R10, R8, !P0 ;  /* 0x000000080a087207 */ /* 0x000fe40004000000 */
[----:B------:R-:W-:Y:S01]  /*4c00*/  SEL R2, R11, R12, !P4 ;  /* 0x0000000c0b027207 */ /* 0x000fe20006000000 */
[----:B------:R-:W-:Y:S01]  /*4c10*/  IMAD R12, R26, R9, RZ ;  /* 0x000000091a0c7224 */ /* 0x000fe200078e02ff */
[C---:B------:R-:W-:Y:S01]  /*4c20*/  ISETP.GE.AND P0, PT, R8.reuse, R0, PT ;  /* 0x000000000800720c */ /* 0x040fe20003f06270 */
[----:B------:R-:W-:Y:S03]  /*4c30*/  IMAD.HI.U32 R0, R8, R4, RZ ;  /* 0x0000000408007227 */ /* 0x000fe600078e00ff */
[----:B------:R-:W-:Y:S02]  /*4c40*/  ISETP.GE.OR P0, PT, R2, R12, P0 ;  /* 0x0000000c0200720c */ /* 0x000fe40000706670 */
[-C--:B------:R-:W-:Y:S04]  /*4c50*/  SHF.R.U32.HI R0, RZ, R5.reuse, R0 ;  /* 0x00000005ff007219 */ /* 0x080fe80000011600 */
[----:B------:R-:W-:Y:S05]  /*4c60*/  SEL R13, R8, R0, !P2 ;  /* 0x00000000080d7207 */ /* 0x000fea0005000000 */
[----:B------:R-:W-:Y:S02]  /*4c70*/  IMAD.MOV R12, RZ, RZ, -R13 ;  /* 0x000000ffff0c7224 */ /* 0x000fe400078e0a0d */
[----:B------:R-:W-:Y:S04]  /*4c80*/  @!P0 IMAD.HI.U32 R0, R2, R4, RZ ;  /* 0x0000000402008227 */ /* 0x000fe800078e00ff */
[----:B------:R-:W-:Y:S01]  /*4c90*/  IMAD R12, R26, R12, R8 ;  /* 0x0000000c1a0c7224 */ /* 0x000fe200078e0208 */
[----:B------:R-:W-:Y:S04]  /*4ca0*/  @!P0 SHF.R.U32.HI R0, RZ, R5, R0 ;  /* 0x00000005ff008219 */ /* 0x000fe80000011600 */
[----:B------:R-:W-:Y:S04]  /*4cb0*/  @!P0 SEL R0, R2, R0, !P2 ;  /* 0x0000000002008207 */ /* 0x000fe80005000000 */
[----:B------:R-:W-:Y:S01]  /*4cc0*/  @!P0 IADD3 R13, PT, PT, R13, -R0, RZ ;  /* 0x800000000d0d8210 */ /* 0x000fe20007ffe0ff */
[----:B------:R-:W-:Y:S01]  /*4cd0*/  @!P0 IMAD R0, R9, R12, R0 ;  /* 0x0000000c09008224 */ /* 0x000fe200078e0200 */
[----:B------:R-:W-:Y:S01]  /*4ce0*/  IADD3 R9, PT, PT, -R8, RZ, RZ ;  /* 0x000000ff08097210 */ /* 0x000fe20007ffe1ff */
[--C-:B------:R-:W-:Y:S02]  /*4cf0*/  IMAD.MOV R12, RZ, RZ, -R2.reuse ;  /* 0x000000ffff0c7224 */ /* 0x100fe400078e0a02 */
[----:B------:R-:W-:Y:S02]  /*4d00*/  @!P0 IMAD R8, R13, R26, R2 ;  /* 0x0000001a0d088224 */ /* 0x000fe400078e0202 */
[----:B------:R-:W-:Y:S02]  /*4d10*/  @!P0 IMAD.MOV.U32 R2, RZ, RZ, R0 ;  /* 0x000000ffff028224 */ /* 0x000fe400078e0000 */
[----:B------:R-:W-:Y:S02]  /*4d20*/  IMAD R11, R3, R12, R11 ;  /* 0x0000000c030b7224 */ /* 0x000fe400078e020b */
[----:B------:R-:W-:Y:S02]  /*4d30*/  IMAD R10, R6, R9, R10 ;  /* 0x00000009060a7224 */ /* 0x000fe400078e020a */
[----:B------:R-:W-:Y:S02]  /*4d40*/  IMAD R11, R2, R3, R11 ;  /* 0x00000003020b7224 */ /* 0x000fe400078e020b */
[----:B------:R-:W-:Y:S02]  /*4d50*/  IMAD R10, R8, R6, R10 ;  /* 0x00000006080a7224 */ /* 0x000fe400078e020a */
.L_x_92:
[----:B------:R-:W-:Y:S05]  /*4d60*/  BRA.U UP1, `(.L_x_93) ;  /* 0x0000000101107547 */ /* 0x000fea000b800000 */
[----:B------:R-:W-:Y:S04]  /*4d70*/  MOV R2, UR6 ;  /* 0x0000000600027c02 */ /* 0x000fe80008000f00 */
[----:B------:R-:W-:Y:S04]  /*4d80*/  SHF.L.U32 R2, R2, 0x1f, RZ ;  /* 0x0000001f02027819 */ /* 0x000fe800000006ff */
[----:B------:R-:W2:Y:S02]  /*4d90*/  SYNCS.PHASECHK.TRANS64.TRYWAIT P0, [UR7+0x1d8], R2 ;  /* 0x0001d802ff0075a7 */ /* 0x000ea40008001107 */
[----:B--2---:R-:W-:Y:S05]  /*4da0*/  @!P0 BRA `(.L_x_94) ;  /* 0x0000003c00488947 */ /* 0x004fea0003800000 */
.L_x_93:
[----:B------:R-:W-:Y:S02]  /*4db0*/  R2UR UR11, R21 ;  /* 0x00000000150b72ca */ /* 0x000fe400000e0000 */
[----:B------:R-:W-:Y:S02]  /*4dc0*/  R2UR UR10, R20 ;  /* 0x00000000140a72ca */ /* 0x000fe400000e0000 */
[----:B------:R-:W-:Y:S04]  /*4dd0*/  ISETP.NE.U32.AND P2, PT, RZ, UR4, PT ;  /* 0x00000004ff007c0c */ /* 0x000fe8000bf45070 */
[----:B------:R-:W-:Y:S05]  /*4de0*/  ISETP.NE.AND.EX P2, PT, RZ, UR5, PT, P2 ;  /* 0x00000005ff007c0c */ /* 0x000fea000bf45320 */
[----:B------:R-:W-:Y:S02]  /*4df0*/  USHF.L.U32 UR11, UR11, 0x6, URZ ;  /* 0x000000060b0b7899 */ /* 0x000fe400080006ff */
[----:B------:R-:W-:Y:S01]  /*4e00*/  USHF.L.U32 UR10, UR10, 0x6, URZ ;  /* 0x000000060a0a7899 */ /* 0x000fe200080006ff */
[----:B------:R-:W-:Y:S11]  /*4e10*/  BRA.U !UP4, `(.L_x_95) ;  /* 0x000000010c347547 */ /* 0x000ff6000b800000 */
[----:B------:R-:W-:Y:S01]  /*4e20*/  UPLOP3.LUT UP0, UPT, UPT, UPT, UP3, 0x80, 0x8 ;  /* 0x000000000008789c */ /* 0x000fe20003f0f030 */
[----:B--2---:R-:W-:Y:S02]  /*4e30*/  HFMA2 R0, -RZ, RZ, 0, 5.9604644775390625e-08 ;  /* 0x00000001ff007431 */ /* 0x004fe400000001ff */
[----:B------:R-:W-:Y:S03]  /*4e40*/  IMAD.MOV.U32 R60, RZ, RZ, 0x1 ;  /* 0x00000001ff3c7424 */ /* 0x000fe600078e00ff */
[----:B------:R-:W-:Y:S05]  /*4e50*/  PLOP3.LUT P0, PT, PT, PT, UP0, 0x80, 0x8 ;  /* 0x000000000008781c */ /* 0x000fea0003f0f008 */
[----:B------:R-:W2:Y:S01]  /*4e60*/  @UP0 LDCU.64 UR14, c[0x0][0x888] ;  /* 0x00011100ff0e07ac */ /* 0x000ea20008000a00 */
[----:B------:R-:W-:Y:S07]  /*4e70*/  @UP0 UIMAD UR8, UR36, UR4, URZ ;  /* 0x00000004240802a4 */ /* 0x000fee000f8e02ff */
[----:B------:R-:W-:Y:S01]  /*4e80*/  @!P0 PRMT R60, R0, 0x7610, R60 ;  /* 0x00007610003c8816 */ /* 0x000fe2000000003c */
[----:B--2---:R-:W-:Y:S03]  /*4e90*/  @UP0 UIMAD.WIDE UR14, UR8, 0x4, UR14 ;  /* 0x00000004080e08a5 */ /* 0x004fe6000f8e020e */
[----:B------:R-:W2:Y:S03]  /*4ea0*/  @!UP0 LDCU UR8, c[0x0][0x880] ;  /* 0x00011000ff0887ac */ /* 0x000ea60008000800 */
[----:B------:R-:W-:Y:S01]  /*4eb0*/  IMAD.U32 R8, RZ, RZ, UR14 ;  /* 0x0000000eff087e24 */ /* 0x000fe2000f8e00ff */
[----:B------:R-:W-:Y:S05]  /*4ec0*/  MOV R9, UR15 ;  /* 0x0000000f00097c02 */ /* 0x000fea0008000f00 */
[----:B-----5:R3:W5:Y:S02]  /*4ed0*/  @P0 LDG.E R35, desc[UR46][R8.64] ;  /* 0x0000002e08230981 */ /* 0x020764000c1e1900 */
[----:B--23--:R-:W-:Y:S07]  /*4ee0*/  @!P0 IMAD.U32 R35, RZ, RZ, UR8 ;  /* 0x00000008ff238e24 */ /* 0x00cfee000f8e00ff */
.L_x_95:
[----:B-----5:R-:W-:Y:S01]  /*4ef0*/  @!P2 FSETP.EQ.AND P0, PT, R35, RZ, PT ;  /* 0x000000ff2300a20b */ /* 0x020fe20003f02000 */
[----:B------:R-:W-:Y:S01]  /*4f00*/  @!UPT UIADD3 URZ, UPT, UPT, URZ, URZ, URZ ;  /* 0x000000fffffff290 */ /* 0x000fe2000fffe0ff */
[----:B------:R-:W-:Y:S11]  /*4f10*/  @!P2 BRA `(.L_x_96) ;  /* 0x000000000014a947 */ /* 0x000ff60003800000 */
[----:B------:R-:W-:Y:S02]  /*4f20*/  LOP3.LUT P2, RZ, R60, 0xff, RZ, 0xc0, !PT ;  /* 0x000000ff3cff7812 */ /* 0x000fe4000784c0ff */
[----:B------:R-:W-:Y:S04]  /*4f30*/  PLOP3.LUT P0, PT, PT, PT, UP0, 0x80, 0x8 ;  /* 0x000000000008781c */ /* 0x000fe80003f0f008 */
[----:B------:R-:W-:Y:S07]  /*4f40*/  PLOP3.LUT P0, PT, P0, PT, PT, 0x8, 0x80 ;  /* 0x000000000080781c */ /* 0x000fee000070e170 */
[----:B------:R-:W-:Y:S11]  /*4f50*/  @P2 FSETP.EQ.AND P0, PT, R35, RZ, PT ;  /* 0x000000ff2300220b */ /* 0x000ff60003f02000 */
[----:B------:R-:W-:Y:S02]  /*4f60*/  @!UPT UIADD3 URZ, UPT, UPT, URZ, URZ, URZ ;  /* 0x000000fffffff290 */ /* 0x000fe4000fffe0ff */
.L_x_96:
[----:B------:R-:W-:Y:S01]  /*4f70*/  ULEA UR15, UR13, UR7, 0x3 ;  /* 0x000000070d0f7291 */ /* 0x000fe2000f8e18ff */
[----:B------:R-:W-:Y:S02]  /*4f80*/  SHF.L.U32 R9, R32, 0x1f, RZ ;  /* 0x0000001f20097819 */ /* 0x000fe400000006ff */
[----:B------:R-:W-:Y:S04]  /*4f90*/  ELECT P4, URZ, PT ;  /* 0x0000000000ff782f */ /* 0x000fe80003880000 */
[----:B------:R-:W-:Y:S02]  /*4fa0*/  PLOP3.LUT P4, PT, P0, P4, PT, 0xf2, 0x2f ;  /* 0x00000000002f781c */ /* 0x000fe40000789e72 */
[----:B------:R-:W3:Y:S11]  /*4fb0*/  SYNCS.PHASECHK.TRANS64.TRYWAIT P2, [UR15+0x1b8], R9 ;  /* 0x0001b809ff0075a7 */ /* 0x000ef6000804110f */
[----:B-1----:R-:W-:Y:S05]  /*4fc0*/  @!P4 IADD3 R8, P0, PT, R30, 0x580, RZ ;  /* 0x000005801e08c810 */ /* 0x002fea0007f1e0ff */
[----:B--2---:R-:W-:Y:S01]  /*4fd0*/  @!P4 IMAD.X R2, RZ, RZ, R31, P0 ;  /* 0x000000ffff02c224 */ /* 0x004fe200000e061f */
[----:B---3--:R-:W-:Y:S07]  /*4fe0*/  @!P2 BRA `(.L_x_97) ;  /* 0x0000003800d0a947 */ /* 0x008fee0003800000 */
.L_x_212:
[----:B------:R-:W2:Y:S01]  /*4ff0*/  LDC.64 R12, c[0x0][0xb18] ;  /* 0x0002c600ff0c7b82 */ /* 0x000ea20000000a00 */
[----:B------:R-:W-:Y:S01]  /*5000*/  @!P4 R2UR UR8, R2 ;  /* 0x000000000208c2ca */ /* 0x000fe200000e0000 */
[----:B------:R-:W-:Y:S01]  /*5010*/  VOTEU.ALL UP2, P4 ;  /* 0x0000000000ff7886 */ /* 0x000fe20002040000 */
[----:B------:R-:W-:Y:S01]  /*5020*/  @!P4 R2UR UR9, R8 ;  /* 0x000000000809c2ca */ /* 0x000fe200000e0000 */
[----:B------:R-:W-:Y:S01]  /*5030*/  VOTEU.ALL UP1, P4 ;  /* 0x0000000000ff7886 */ /* 0x000fe20002020000 */
[----:B-1----:R-:W-:Y:S03]  /*5040*/  @!P4 IMAD.MOV.U32 R0, RZ, RZ, 0x1000 ;  /* 0x00001000ff00c424 */ /* 0x002fe600078e00ff */
[----:B------:R-:W1:Y:S01]  /*5050*/  @!P1 LDC R2, c[0x0][0xb0c] ;  /* 0x0002c300ff029b82 */ /* 0x000e620000000800 */
[----:B------:R-:W-:Y:S01]  /*5060*/  UMOV UR20, 0x0 ;  /* 0x0000000000147882 */ /* 0x000fe20000000000 */
[----:B------:R-:W-:Y:S01]  /*5070*/  UMOV UR21, 0x10000000 ;  /* 0x1000000000157882 */ /* 0x000fe20000000000 */
[----:B------:R-:W-:Y:S01]  /*5080*/  UMOV UR12, UR36 ;  /* 0x00000024000c7c82 */ /* 0x000fe20008000000 */
[----:B------:R-:W-:Y:S01]  /*5090*/  UIADD3 UR14, UPT, UPT, UR13, 0x1, URZ ;  /* 0x000000010d0e7890 */ /* 0x000fe2000fffe0ff */
[----:B------:R-:W-:Y:S01]  /*50a0*/  @P3 SHF.R.U32.HI R27, RZ, 0x10, R17 ;  /* 0x00000010ff1b3819 */ /* 0x000fe20000011611 */
[----:B------:R-:W-:Y:S02]  /*50b0*/  VIADD R29, R29, 0x1 ;  /* 0x000000011d1d7836 */ /* 0x000fe40000000000 */
[----:B------:R-:W-:Y:S01]  /*50c0*/  IMAD.U32 R9, RZ, RZ, UR8 ;  /* 0x00000008ff097e24 */ /* 0x000fe2000f8e00ff */
[----:B------:R-:W-:Y:S01]  /*50d0*/  @!UP2 ULEA UR8, UR13, UR7, 0xc ;  /* 0x000000070d08a291 */ /* 0x000fe2000f8e60ff */
[----:B------:R-:W-:Y:S01]  /*50e0*/  IMAD.U32 R8, RZ, RZ, UR9 ;  /* 0x00000009ff087e24 */ /* 0x000fe2000f8e00ff */
[----:B------:R-:W-:Y:S02]  /*50f0*/  UIADD3 UR9, UPT, UPT, UR15, 0x1a0, URZ ;  /* 0x000001a00f097890 */ /* 0x000fe4000fffe0ff */
[----:B------:R-:W-:Y:S01]  /*5100*/  @!P4 R2UR UR19, R9 ;  /* 0x000000000913c2ca */ /* 0x000fe200000e0000 */
[----:B------:R-:W-:Y:S01]  /*5110*/  @!UP2 UIADD3 UR8, UPT, UPT, UR8, 0x400, URZ ;  /* 0x000004000808a890 */ /* 0x000fe2000fffe0ff */
[----:B------:R-:W-:Y:S01]  /*5120*/  @!P4 R2UR UR18, R8 ;  /* 0x000000000812c2ca */ /* 0x000fe200000e0000 */
[----:B------:R-:W-:Y:S01]  /*5130*/  UISETP.NE.AND UP5, UPT, UR14, 0x3, UPT ;  /* 0x000000030e00788c */ /* 0x000fe2000bfa5270 */
[----:B------:R-:W3:Y:S01]  /*5140*/  LDC.64 R8, c[0x0][0xb10] ;  /* 0x0002c400ff087b82 */ /* 0x000ee20000000a00 */
[----:B------:R-:W-:Y:S02]  /*5150*/  UPRMT UR16, UR37, 0x654, UR9 ;  /* 0x0000065425107896 */ /* 0x000fe40008000009 */
[----:B------:R-:W-:Y:S02]  /*5160*/  USEL UR17, URZ, 0x1, UP5 ;  /* 0x00000001ff117887 */ /* 0x000fe4000a800000 */
[----:B------:R-:W-:Y:S04]  /*5170*/  USEL UR14, UR14, URZ, UP5 ;  /* 0x000000ff0e0e7287 */ /* 0x000fe8000a800000 */
[----:B------:R-:W-:Y:S01]  /*5180*/  ULEA UR13, UR14, UR7, 0x3 ;  /* 0x000000070e0d7291 */ /* 0x000fe2000f8e18ff */
[----:B------:R-:W-:Y:S01]  /*5190*/  LOP3.LUT R32, R32, UR17, RZ, 0x3c, !PT ;  /* 0x0000001120207c12 */ /* 0x000fe2000f8e3cff */
[----:B------:R1:W-:Y:S01]  /*51a0*/  @!UP1 UTMALDG.3D [UR8], [UR18], desc[UR20] ;  /* 0x00001408120095b4 */ /* 0x0003e20008011000 */
[----:B------:R5:W-:Y:S02]  /*51b0*/  @!P4 SYNCS.ARRIVE.TRANS64.RED.A0TR RZ, [UR15+0x1a0], R0 ;  /* 0x0001a000ffffc9a7 */ /* 0x000be4000830040f */
[----:B------:R-:W-:Y:S01]  /*51c0*/  SHF.L.U32 R20, R32, 0x1f, RZ ;  /* 0x0000001f20147819 */ /* 0x000fe200000006ff */
[C---:B---3--:R-:W-:Y:S01]  /*51d0*/  @!P1 IMAD.HI.U32 R8, R11.reuse, R8, RZ ;  /* 0x000000080b089227 */ /* 0x048fe200078e00ff */
[----:B--2---:R-:W-:Y:S02]  /*51e0*/  @!P1 ISETP.NE.AND P0, PT, R12, 0x1, PT ;  /* 0x000000010c00980c */ /* 0x004fe40003f05270 */
[----:B-1----:R-:W-:Y:S01]  /*51f0*/  @!P1 ISETP.NE.AND P2, PT, R2, 0x1, PT ;  /* 0x000000010200980c */ /* 0x002fe20003f45270 */
[----:B------:R-:W-:Y:S01]  /*5200*/  SYNCS.ARRIVE.TRANS64.RED.A1T0 RZ, [UR16], RZ ;  /* 0x000000ffffff79a7 */ /* 0x000fe20008100410 */
[C---:B------:R-:W-:Y:S01]  /*5210*/  @!P1 IMAD.HI.U32 R13, R10.reuse, R13, RZ ;  /* 0x0000000d0a0d9227 */ /* 0x040fe200078e00ff */
[----:B------:R-:W-:Y:S04]  /*5220*/  @!P1 SHF.R.U32.HI R8, RZ, R9, R8 ;  /* 0x00000009ff089219 */ /* 0x000fe80000011608 */
[----:B------:R-:W-:Y:S01]  /*5230*/  @!P1 SEL R8, R11, R8, !P2 ;  /* 0x000000080b089207 */ /* 0x000fe20005000000 */
[----:B------:R-:W1:Y:S01]  /*5240*/  SYNCS.PHASECHK.TRANS64.TRYWAIT P5, [UR13+0x1b8], R20 ;  /* 0x0001b814ff0075a7 */ /* 0x000e6200080a110d */
[----:B-----5:R-:W2:Y:S02]  /*5250*/  @!P1 LDC R0, c[0x0][0xb20] ;  /* 0x0002c800ff009b82 */ /* 0x020ea40000000800 */
[----:B--2---:R-:W-:Y:S04]  /*5260*/  @!P1 SHF.R.U32.HI R0, RZ, R0, R13 ;  /* 0x00000000ff009219 */ /* 0x004fe8000001160d */
[----:B------:R-:W-:Y:S05]  /*5270*/  @!P1 SEL R9, R10, R0, !P0 ;  /* 0x000000000a099207 */ /* 0x000fea0004000000 */
[----:B------:R-:W-:Y:S02]  /*5280*/  @!P1 IMAD.IADD R0, R9, 0x1, -R8 ;  /* 0x0000000109009824 */ /* 0x000fe400078e0a08 */
[----:B------:R-:W-:Y:S02]  /*5290*/  @!P1 IMAD.IADD R8, R8, 0x1, -R9 ;  /* 0x0000000108089824 */ /* 0x000fe400078e0a09 */
[----:B------:R-:W-:Y:S02]  /*52a0*/  @!P1 IMAD R11, R0, R2, R11 ;  /* 0x00000002000b9224 */ /* 0x000fe400078e020b */
[----:B------:R-:W-:Y:S01]  /*52b0*/  @!P1 IMAD R10, R8, R12, R10 ;  /* 0x0000000c080a9224 */ /* 0x000fe200078e020a */
[----:B-1----:R-:W-:Y:S06]  /*52c0*/  @!P5 BRA `(.L_x_98) ;  /* 0x000000380030d947 */ /* 0x002fec0003800000 */
.L_x_214:
[----:B------:R-:W-:Y:S01]  /*52d0*/  @!P4 IADD3 R2, P0, PT, R30, 0x580, RZ ;  /* 0x000005801e02c810 */ /* 0x000fe20007f1e0ff */
[----:B------:R-:W-:Y:S01]  /*52e0*/  UMOV UR18, 0x0 ;  /* 0x0000000000127882 */ /* 0x000fe20000000000 */
[----:B------:R-:W-:Y:S01]  /*52f0*/  UMOV UR19, 0x10000000 ;  /* 0x1000000000137882 */ /* 0x000fe20000000000 */
[----:B------:R-:W-:Y:S01]  /*5300*/  VOTEU.ALL UP1, P4 ;  /* 0x0000000000ff7886 */ /* 0x000fe20002020000 */
[----:B------:R-:W-:Y:S01]  /*5310*/  @!P4 R2UR UR9, R2 ;  /* 0x000000000209c2ca */ /* 0x000fe200000e0000 */
[----:B-1----:R-:W-:Y:S01]  /*5320*/  @!P4 IMAD.X R0, RZ, RZ, R31, P0 ;  /* 0x000000ffff00c224 */ /* 0x002fe200000e061f */
[----:B------:R-:W-:Y:S01]  /*5330*/  UMOV UR12, UR36 ;  /* 0x00000024000c7c82 */ /* 0x000fe20008000000 */
[----:B------:R-:W-:Y:S01]  /*5340*/  @P3 R2UR UR36, R27 ;  /* 0x000000001b2432ca */ /* 0x000fe200000e0000 */
[----:B------:R-:W-:Y:S01]  /*5350*/  @!UP1 ULEA UR15, UR14, UR7, 0xc ;  /* 0x000000070e0f9291 */ /* 0x000fe2000f8e60ff */
[----:B------:R-:W-:Y:S01]  /*5360*/  ISETP.NE.AND P0, PT, R29, 0x2, PT ;  /* 0x000000021d00780c */ /* 0x000fe20003f05270 */
[----:B------:R-:W-:Y:S01]  /*5370*/  @!UP1 UIADD3 UR10, UPT, UPT, UR10, 0x20, URZ ;  /* 0x000000200a0a9890 */ /* 0x000fe2000fffe0ff */
[----:B------:R-:W-:Y:S01]  /*5380*/  @!P4 R2UR UR8, R0 ;  /* 0x000000000008c2ca */ /* 0x000fe200000e0000 */
[----:B------:R-:W-:Y:S01]  /*5390*/  IMAD.IADD R20, R10, 0x1, R58 ;  /* 0x000000010a147824 */ /* 0x000fe200078e023a */
[----:B------:R-:W-:Y:S01]  /*53a0*/  SEL R0, RZ, 0x1, P0 ;  /* 0x00000001ff007807 */ /* 0x000fe20000000000 */
[----:B------:R-:W-:Y:S01]  /*53b0*/  IMAD.IADD R21, R11, 0x1, R59 ;  /* 0x000000010b157824 */ /* 0x000fe200078e023b */
[----:B------:R-:W-:Y:S02]  /*53c0*/  SEL R29, R29, RZ, P0 ;  /* 0x000000ff1d1d7207 */ /* 0x000fe40000000000 */
[----:B------:R-:W-:Y:S01]  /*53d0*/  IMAD.U32 R8, RZ, RZ, UR9 ;  /* 0x00000009ff087e24 */ /* 0x000fe2000f8e00ff */
[----:B------:R-:W-:Y:S01]  /*53e0*/  UIADD3 UR9, UPT, UPT, UR13, 0x1a0, URZ ;  /* 0x000001a00d097890 */ /* 0x000fe2000fffe0ff */
[----:B------:R-:W-:Y:S03]  /*53f0*/  LOP3.LUT R28, R28, R0, RZ, 0x3c, !PT ;  /* 0x000000001c1c7212 */ /* 0x000fe600078e3cff */
[----:B------:R-:W-:Y:S02]  /*5400*/  @!P4 R2UR UR16, R8 ;  /* 0x000000000810c2ca */ /* 0x000fe400000e0000 */
[----:B------:R-:W-:Y:S01]  /*5410*/  IMAD.U32 R9, RZ, RZ, UR8 ;  /* 0x00000008ff097e24 */ /* 0x000fe2000f8e00ff */
[----:B------:R-:W-:Y:S01]  /*5420*/  @!UP1 UIADD3 UR8, UPT, UPT, UR15, 0x400, URZ ;  /* 0x000004000f089890 */ /* 0x000fe2000fffe0ff */
[----:B------:R-:W-:Y:S01]  /*5430*/  VOTEU.ALL UP1, P4 ;  /* 0x0000000000ff7886 */ /* 0x000fe20002020000 */
[----:B------:R-:W-:Y:S02]  /*5440*/  UPRMT UR15, UR37, 0x654, UR9 ;  /* 0x00000654250f7896 */ /* 0x000fe40008000009 */
[----:B------:R-:W-:Y:S11]  /*5450*/  @!P4 R2UR UR17, R9 ;  /* 0x000000000911c2ca */ /* 0x000ff600000e0000 */
[----:B------:R-:W-:Y:S02]  /*5460*/  @!UPT UIADD3 URZ, UPT, UPT, URZ, URZ, URZ ;  /* 0x000000fffffff290 */ /* 0x000fe4000fffe0ff */
[----:B------:R2:W-:Y:S01]  /*5470*/  @!UP1 UTMALDG.3D [UR8], [UR16], desc[UR18] ;  /* 0x00001208100095b4 */ /* 0x0005e20008011000 */
[----:B------:R2:W-:Y:S01]  /*5480*/  @!P4 SYNCS.ARRIVE.TRANS64.RED.A0TR RZ, [UR13+0x1a0], R25 ;  /* 0x0001a019ffffc9a7 */ /* 0x0005e2000830040d */
[----:B------:R-:W-:Y:S04]  /*5490*/  UIADD3 UR13, UPT, UPT, UR14, 0x1, URZ ;  /* 0x000000010e0d7890 */ /* 0x000fe8000fffe0ff */
[----:B------:R-:W-:Y:S04]  /*54a0*/  UISETP.NE.AND UP1, UPT, UR13, 0x3, UPT ;  /* 0x000000030d00788c */ /* 0x000fe8000bf25270 */
[----:B------:R-:W-:Y:S02]  /*54b0*/  USEL UR14, URZ, 0x1, UP1 ;  /* 0x00000001ff0e7887 */ /* 0x000fe40008800000 */
[----:B------:R-:W-:Y:S02]  /*54c0*/  USEL UR13, UR13, URZ, UP1 ;  /* 0x000000ff0d0d7287 */ /* 0x000fe40008800000 */
[----:B------:R-:W-:Y:S02]  /*54d0*/  UPLOP3.LUT UP1, UPT, UPT, UPT, UPT, 0x80, 0x8 ;  /* 0x000000000008789c */ /* 0x000fe40003f2f070 */
[----:B------:R-:W-:Y:S01]  /*54e0*/  LOP3.LUT R32, R32, UR14, RZ, 0x3c, !PT ;  /* 0x0000000e20207c12 */ /* 0x000fe2000f8e3cff */
[----:B------:R-:W-:Y:S01]  /*54f0*/  SYNCS.ARRIVE.TRANS64.RED.A1T0 RZ, [UR15], RZ ;  /* 0x000000ffffff79a7 */ /* 0x000fe2000810040f */
[----:B------:R-:W-:Y:S07]  /*5500*/  @P3 BRA `(.L_x_99) ;  /* 0xfffffff4001c3947 */ /* 0x000fee000383ffff */
[----:B------:R-:W-:Y:S01]  /*5510*/  UIADD3 UR7, UPT, UPT, UR7, 0x1b8, URZ ;  /* 0x000001b807077890 */ /* 0x000fe2000fffe0ff */
[----:B------:R-:W-:-:S03]  /*5520*/  SHF.L.U32 R2, R32, 0x1f, RZ ;  /* 0x0000001f20027819 */ /* 0x000fc600000006ff */
[----:B------:R-:W-:-:S09]  /*5530*/  ULEA UR4, UR13, UR7, 0x3 ;  /* 0x000000070d047291 */ /* 0x000fd2000f8e18ff */
[----:B------:R-:W1:Y:S02]  /*5540*/  SYNCS.PHASECHK.TRANS64.TRYWAIT P0, [UR4], R2 ;  /* 0x00000002ff0075a7 */ /* 0x000e640008001104 */
[----:B-1----:R-:W-:Y:S05]  /*5550*/  @!P0 BRA `(.L_x_100) ;  /* 0x0000003400a48947 */ /* 0x002fea0003800000 */
.L_x_216:
        /* <DEDUP_REMOVED lines=9> */
.L_x_218:
[----:B------:R-:W-:-:S04]  /*55f0*/  UIADD3 UR5, UPT, UPT, UR5, 0x1, URZ ;  /* 0x0000000105057890 */ /* 0x000fc8000fffe0ff */
[----:B------:R-:W-:-:S04]  /*5600*/  UISETP.NE.AND UP0, UPT, UR5, 0x3, UPT ;  /* 0x000000030500788c */ /* 0x000fc8000bf05270 */
[----:B------:R-:W-:Y:S02]  /*5610*/  USEL UR4, URZ, 0x1, UP0 ;  /* 0x00000001ff047887 */ /* 0x000fe40008000000 */
[----:B------:R-:W-:-:S04]  /*5620*/  USEL UR5, UR5, URZ, UP0 ;  /* 0x000000ff05057287 */ /* 0x000fc80008000000 */
[----:B------:R-:W-:Y:S01]  /*5630*/  ULEA UR5, UR5, UR7, 0x3 ;  /* 0x0000000705057291 */ /* 0x000fe2000f8e18ff */
[----:B-1----:R-:W-:-:S04]  /*5640*/  LOP3.LUT R2, R32, UR4, RZ, 0x3c, !PT ;  /* 0x0000000420027c12 */ /* 0x002fc8000f8e3cff */
[----:B------:R-:W-:Y:S01]  /*5650*/  SHF.L.U32 R2, R2, 0x1f, RZ ;  /* 0x0000001f02027819 */ /* 0x000fe200000006ff */
[----:B------:R-:W-:-:S07]  /*5660*/  IMAD.U32 R0, RZ, RZ, UR5 ;  /* 0x00000005ff007e24 */ /* 0x000fce000f8e00ff */
.L_x_102:
[----:B-1----:R1:W3:Y:S02]  /*5670*/  SYNCS.PHASECHK.TRANS64.TRYWAIT P0, [R0+URZ], R2 ;  /* 0x00000002000075a7 */ /* 0x0022e400080011ff */
[----:B---3--:R-:W-:Y:S05]  /*5680*/  @!P0 NANOSLEEP.SYNCS 0x989680 ;  /* 0x009896800000895d */ /* 0x008fea0003900000 */
[----:B------:R-:W3:Y:S02]  /*5690*/  @!P0 SYNCS.PHASECHK.TRANS64 P0, [R0+URZ], R2 ;  /* 0x00000002000085a7 */ /* 0x000ee400080010ff */
[----:B--23--:R-:W-:Y:S05]  /*56a0*/  @P0 EXIT ;  /* 0x000000000000094d */ /* 0x00cfea0003800000 */
[----:B------:R-:W-:Y:S05]  /*56b0*/  BRA `(.L_x_102) ;  /* 0xfffffffc00ec7947 */ /* 0x000fea000383ffff */
.L_x_90:
[----:B------:R-:W-:-:S06]  /*56c0*/  UISETP.GE.AND UP1, UPT, UR8, 0x4, UPT ;  /* 0x000000040800788c */ /* 0x000fcc000bf26270 */
[----:B------:R-:W-:-:S13]  /*56d0*/  PLOP3.LUT P0, PT, PT, PT, UP1, 0x80, 0x8 ;  /* 0x000000000008781c */ /* 0x000fda0003f0f018 */
[----:B------:R-:W-:Y:S05]  /*56e0*/  @!P0 EXIT ;  /* 0x000000000000894d */ /* 0x000fea0003800000 */
[----:B------:R-:W-:Y:S01]  /*56f0*/  BAR.SYNC.DEFER_BLOCKING 0x6, 0xa0 ;  /* 0x0182800000007b1d */ /* 0x000fe20000010000 */
[C---:B------:R-:W-:Y:S01]  /*5700*/  IMAD.SHL.U32 R3, R70.reuse, 0x20, RZ ;  /* 0x0000002046037824 */ /* 0x040fe200078e00ff */
[C---:B------:R-:W-:Y:S01]  /*5710*/  LOP3.LUT P0, RZ, R70.reuse, 0x4, RZ, 0xc0, !PT ;  /* 0x0000000446ff7812 */ /* 0x040fe2000780c0ff */
[C---:B------:R-:W-:Y:S02]  /*5720*/  IMAD.SHL.U32 R64, R70.reuse, 0x10, RZ ;  /* 0x0000001046407824 */ /* 0x040fe400078e00ff */
[C---:B------:R-:W-:Y:S01]  /*5730*/  IMAD.SHL.U32 R2, R70.reuse, 0x4, RZ ;  /* 0x0000000446027824 */ /* 0x040fe200078e00ff */
[----:B------:R-:W-:Y:S02]  /*5740*/  UMOV UR48, 0x400 ;  /* 0x0000040000307882 */ /* 0x000fe40000000000 */
[----:B------:R-:W1:Y:S01]  /*5750*/  LDC R63, c[0x0][0x370] ;  /* 0x0000dc00ff3f7b82 */ /* 0x000e620000000800 */
[----:B------:R-:W-:Y:S01]  /*5760*/  ULEA UR48, UR37, UR48, 0x18 ;  /* 0x0000003025307291 */ /* 0x000fe2000f8ec0ff */
[----:B------:R-:W-:Y:S01]  /*5770*/  LOP3.LUT R4, R3, 0xc0, RZ, 0xc0, !PT ;  /* 0x000000c003047812 */ /* 0x000fe200078ec0ff */
[----:B------:R-:W-:Y:S01]  /*5780*/  IMAD.U32 R32, R70, 0x10000, RZ ;  /* 0x0001000046207824 */ /* 0x000fe200078e00ff */
[----:B------:R-:W-:Y:S01]  /*5790*/  LOP3.LUT R64, R64, 0x600, RZ, 0xc0, !PT ;  /* 0x0000060040407812 */ /* 0x000fe200078ec0ff */
[----:B------:R-:W-:Y:S01]  /*57a0*/  IMAD.MOV.U32 R69, RZ, RZ, 0x10 ;  /* 0x00000010ff457424 */ /* 0x000fe200078e00ff */
[----:B------:R-:W-:Y:S01]  /*57b0*/  LOP3.LUT R2, R4, 0x18, R2, 0xf8, !PT ;  /* 0x0000001804027812 */ /* 0x000fe200078ef802 */
[----:B------:R-:W-:Y:S01]  /*57c0*/  IMAD.MOV.U32 R31, RZ, RZ, RZ ;  /* 0x000000ffff1f7224 */ /* 0x000fe200078e00ff */
[----:B------:R-:W2:Y:S01]  /*57d0*/  LDC R28, c[0x0][0xb0c] ;  /* 0x0002c300ff1c7b82 */ /* 0x000ea20000000800 */
[----:B------:R-:W-:Y:S01]  /*57e0*/  SHF.R.U32.HI R4, RZ, 0x1, R70 ;  /* 0x00000001ff047819 */ /* 0x000fe20000011646 */
[----:B------:R-:W-:Y:S01]  /*57f0*/  IMAD.MOV.U32 R68, RZ, RZ, RZ ;  /* 0x000000ffff447224 */ /* 0x000fe200078e00ff */
[--C-:B------:R-:W-:Y:S01]  /*5800*/  LOP3.LUT R64, R64, 0x20, R3.reuse, 0xf8, !PT ;  /* 0x0000002040407812 */ /* 0x100fe200078ef803 */
[----:B------:R-:W-:Y:S01]  /*5810*/  IMAD.MOV.U32 R73, RZ, RZ, RZ ;  /* 0x000000ffff497224 */ /* 0x000fe200078e00ff */
[----:B------:R-:W-:Y:S01]  /*5820*/  LOP3.LUT R32, R32, 0x600000, RZ, 0xc0, !PT ;  /* 0x0060000020207812 */ /* 0x000fe200078ec0ff */
[----:B------:R-:W-:Y:S01]  /*5830*/  IMAD.MOV.U32 R67, RZ, RZ, RZ ;  /* 0x000000ffff437224 */ /* 0x000fe200078e00ff */
[----:B------:R-:W-:Y:S01]  /*5840*/  LOP3.LUT R2, R2, 0x8, R4, 0x78, !PT ;  /* 0x0000000802027812 */ /* 0x000fe200078e7804 */
[----:B------:R-:W4:Y:S01]  /*5850*/  LDC R61, c[0x0][0xb20] ;  /* 0x0002c800ff3d7b82 */ /* 0x000f220000000800 */
[----:B------:R-:W3:Y:S01]  /*5860*/  LDS R0, [UR48+0x290] ;  /* 0x00029030ff007984 */ /* 0x000ee20008000800 */
[----:B------:R-:W-:Y:S01]  /*5870*/  LOP3.LUT R64, R64, 0x100, R3, 0xf8, !PT ;  /* 0x0000010040407812 */ /* 0x000fe200078ef803 */
[----:B------:R-:W1:Y:S01]  /*5880*/  LDCU.64 UR54, c[0x0][0x348] ;  /* 0x00006900ff3677ac */ /* 0x000e620008000a00 */
[----:B------:R-:W-:-:S02]  /*5890*/  LOP3.LUT R70, R70, 0x60, RZ, 0xc0, !PT ;  /* 0x0000006046467812 */ /* 0x000fc400078ec0ff */
[----:B------:R-:W-:Y:S01]  /*58a0*/  LOP3.LUT R64, R64, R2, RZ, 0xfc, !PT ;  /* 0x0000000240407212 */ /* 0x000fe200078efcff */
[----:B------:R-:W1:Y:S01]  /*58b0*/  LDCU.64 UR38, c[0x0][0x888] ;  /* 0x00011100ff2677ac */ /* 0x000e620008000a00 */
[----:B------:R-:W1:Y:S01]  /*58c0*/  LDC R27, c[0x0][0xb30] ;  /* 0x0002cc00ff1b7b82 */ /* 0x000e620000000800 */
[----:B------:R-:W-:Y:S01]  /*58d0*/  SEL R69, R69, 0xfffffff0, !P0 ;  /* 0xfffffff045457807 */ /* 0x000fe20004000000 */
[----:B------:R-:W1:Y:S01]  /*58e0*/  LDCU.64 UR44, c[0x0][0x890] ;  /* 0x00011200ff2c77ac */ /* 0x000e620008000a00 */
[----:B------:R-:W-:-:S05]  /*58f0*/  UMOV UR51, 0x1 ;  /* 0x0000000100337882 */ /* 0x000fca0000000000 */
[----:B------:R-:W1:Y:S01]  /*5900*/  LDC.64 R56, c[0x0][0xb10] ;  /* 0x0002c400ff387b82 */ /* 0x000e620000000a00 */
[----:B------:R-:W-:Y:S01]  /*5910*/  UMOV UR56, URZ ;  /* 0x000000ff00387c82 */ /* 0x000fe20008000000 */
[----:B------:R-:W-:Y:S01]  /*5920*/  UIADD3 UR52, UPT, UPT, UR48, 0x400, URZ ;  /* 0x0000040030347890 */ /* 0x000fe2000fffe0ff */
[----:B------:R-:W-:Y:S01]  /*5930*/  UMOV UR50, URZ ;  /* 0x000000ff00327c82 */ /* 0x000fe20008000000 */
[----:B------:R-:W-:-:S04]  /*5940*/  UMOV UR49, URZ ;  /* 0x000000ff00317c82 */ /* 0x000fc80008000000 */
[----:B------:R-:W1:Y:S08]  /*5950*/  LDC.64 R24, c[0x0][0xb18] ;  /* 0x0002c600ff187b82 */ /* 0x000e700000000a00 */
[----:B------:R-:W1:Y:S08]  /*5960*/  LDC.64 R22, c[0x0][0xb28] ;  /* 0x0002ca00ff167b82 */ /* 0x000e700000000a00 */
[----:B------:R-:W1:Y:S01]  /*5970*/  LDC.64 R54, c[0x0][0x8b0] ;  /* 0x00022c00ff367b82 */ /* 0x000e620000000a00 */
[----:B---3--:R-:W-:-:S07]  /*5980*/  IMAD.IADD R32, R0, 0x1, R32 ;  /* 0x0000000100207824 */ /* 0x008fce00078e0220 */
[----:B------:R-:W3:Y:S08]  /*5990*/  LDC.64 R52, c[0x0][0x8a8] ;  /* 0x00022a00ff347b82 */ /* 0x000ef00000000a00 */
[----:B--2-4-:R-:W1:Y:S02]  /*59a0*/  LDC R62, c[0x0][0x374] ;  /* 0x0000dd00ff3e7b82 */ /* 0x014e640000000800 */
.L_x_133:
[----:B------:R-:W-:Y:S02]  /*59b0*/  LEA R0, R73, UR48, 0x3 ;  /* 0x0000003049007c11 */ /* 0x000fe4000f8e18ff */
[----:B------:R-:W-:Y:S02]  /*59c0*/  SHF.L.U32 R2, R67, 0x1f, RZ ;  /* 0x0000001f43027819 */ /* 0x000fe400000006ff */
[----:B-1----:R-:W-:Y:S02]  /*59d0*/  LEA R16, R73, UR48, 0x4 ;  /* 0x0000003049107c11 */ /* 0x002fe4000f8e20ff */
[----:B------:R-:W2:Y:S02]  /*59e0*/  SYNCS.PHASECHK.TRANS64.TRYWAIT P0, [R0+URZ+0x1e0], R2 ;  /* 0x0001e002000075a7 */ /* 0x000ea400080011ff */
[----:B--2---:R-:W-:Y:S05]  /*59f0*/  @!P0 BRA `(.L_x_103) ;  /* 0x0000003000ac8947 */ /* 0x004fea0003800000 */
.L_x_219:
[----:B------:R-:W4:Y:S01]  /*5a00*/  LDC.64 R10, c[0x0][0xb10] ;  /* 0x0002c400ff0a7b82 */ /* 0x000f220000000a00 */
[----:B------:R-:W3:Y:S01]  /*5a10*/  LDS.128 R16, [R16+0x270] ;  /* 0x0002700010107984 */ /* 0x000ee20000000c00 */
[----:B-1----:R-:W-:Y:S01]  /*5a20*/  ISETP.NE.AND P1, PT, R27, 0x1, PT ;  /* 0x000000011b00780c */ /* 0x002fe20003f25270 */
[----:B--2---:R-:W-:Y:S01]  /*5a30*/  VIADD R0, R0, 0x1f0 ;  /* 0x000001f000007836 */ /* 0x004fe20000000000 */
[----:B------:R-:W-:Y:S04]  /*5a40*/  ISETP.GE.AND P0, PT, R26, 0x1, PT ;  /* 0x000000011a00780c */ /* 0x000fe80003f06270 */
[----:B------:R-:W1:Y:S01]  /*5a50*/  LDC.64 R8, c[0x0][0xb18] ;  /* 0x0002c600ff087b82 */ /* 0x000e620000000a00 */
[----:B------:R-:W-:Y:S01]  /*5a60*/  PRMT R0, RZ, 0x654, R0 ;  /* 0x00000654ff007816 */ /* 0x000fe20000000000 */
[----:B------:R-:W-:Y:S01]  /*5a70*/  @!PT LDS RZ, [RZ] ;  /* 0x00000000fffff984 */ /* 0x000fe20000000800 */
[----:B------:R-:W-:Y:S01]  /*5a80*/  @!PT LDS RZ, [RZ] ;  /* 0x00000000fffff984 */ /* 0x000fe20000000800 */
[----:B------:R-:W-:Y:S01]  /*5a90*/  @!PT LDS RZ, [RZ] ;  /* 0x00000000fffff984 */ /* 0x000fe20000000800 */
[----:B------:R-:W-:Y:S01]  /*5aa0*/  @!PT LDS RZ, [RZ] ;  /* 0x00000000fffff984 */ /* 0x000fe20000000800 */
[----:B------:R2:W-:Y:S06]  /*5ab0*/  MEMBAR.ALL.CTA ;  /* 0x0000000000007992 */ /* 0x0005ec0000008000 */
[----:B--2---:R-:W2:Y:S01]  /*5ac0*/  FENCE.VIEW.ASYNC.S ;  /* 0x00000000000073c6 */ /* 0x004ea20000000000 */
[----:B------:R-:W1:Y:S08]  /*5ad0*/  @!P1 LDC R12, c[0x0][0xb20] ;  /* 0x0002c800ff0c9b82 */ /* 0x000e700000000800 */
[----:B------:R-:W1:Y:S01]  /*5ae0*/  @!P1 LDC R7, c[0x0][0xb0c] ;  /* 0x0002c300ff079b82 */ /* 0x000e620000000800 */
[----:B--2---:R2:W-:Y:S01]  /*5af0*/  SYNCS.ARRIVE.TRANS64.RED.A1T0 RZ, [R0+URZ], RZ ;  /* 0x000000ff00ff79a7 */ /* 0x0045e200081004ff */
[----:B---3--:R-:W-:Y:S04]  /*5b00*/  LOP3.LUT P4, RZ, R18, 0x1, RZ, 0xc0, !PT ;  /* 0x0000000112ff7812 */ /* 0x008fe8000788c0ff */
[----:B------:R-:W-:Y:S09]  /*5b10*/  P2R R71, PR, RZ, 0x10 ;  /* 0x00000010ff477803 */ /* 0x000ff20000000000 */
[----:B------:R-:W-:Y:S02]  /*5b20*/  @P4 MOV R30, R16 ;  /* 0x00000010001e4202 */ /* 0x000fe40000000f00 */
[----:B------:R-:W-:Y:S01]  /*5b30*/  @P4 LOP3.LUT R29, R17, 0xffff, RZ, 0xc0, !PT ;  /* 0x0000ffff111d4812 */ /* 0x000fe200078ec0ff */
[----:B--2-4-:R-:W-:Y:S06]  /*5b40*/  @!P0 BRA `(.L_x_104) ;  /* 0x0000000000a48947 */ /* 0x014fec0003800000 */
[----:B------:R-:W-:Y:S01]  /*5b50*/  IMAD.HI.U32 R0, R62, R25, RZ ;  /* 0x000000193e007227 */ /* 0x000fe200078e00ff */
[----:B------:R-:W-:Y:S02]  /*5b60*/  ISETP.NE.AND P0, PT, R24, 0x1, PT ;  /* 0x000000011800780c */ /* 0x000fe40003f05270 */
[----:B------:R-:W-:Y:S01]  /*5b70*/  ISETP.NE.AND P2, PT, R26, 0x1, PT ;  /* 0x000000011a00780c */ /* 0x000fe20003f45270 */
[----:B------:R-:W-:Y:S01]  /*5b80*/  IMAD.HI.U32 R4, R63, R56, RZ ;  /* 0x000000383f047227 */ /* 0x000fe200078e00ff */
[----:B------:R-:W-:Y:S02]  /*5b90*/  SHF.R.U32.HI R0, RZ, R61, R0 ;  /* 0x0000003dff007219 */ /* 0x000fe40000011600 */
[----:B------:R-:W-:Y:S01]  /*5ba0*/  ISETP.NE.AND P3, PT, R28, 0x1, PT ;  /* 0x000000011c00780c */ /* 0x000fe20003f65270 */
[----:B------:R-:W-:Y:S01]  /*5bb0*/  IMAD.HI.U32 R6, R29, R25, RZ ;  /* 0x000000191d067227 */ /* 0x000fe200078e00ff */
[-C--:B------:R-:W-:Y:S02]  /*5bc0*/  SHF.R.U32.HI R4, RZ, R57.reuse, R4 ;  /* 0x00000039ff047219 */ /* 0x080fe40000011604 */
[----:B------:R-:W-:Y:S01]  /*5bd0*/  SEL R0, R62, R0, !P0 ;  /* 0x000000003e007207 */ /* 0x000fe20004000000 */
[----:B------:R-:W-:Y:S01]  /*5be0*/  IMAD.HI.U32 R5, R30, R56, RZ ;  /* 0x000000381e057227 */ /* 0x000fe200078e00ff */
[----:B------:R-:W-:Y:S03]  /*5bf0*/  SEL R4, R63, R4, !P3 ;  /* 0x000000043f047207 */ /* 0x000fe60005800000 */
[-C--:B------:R-:W-:Y:S01]  /*5c00*/  IMAD.HI.U32 R3, R0, R22.reuse, RZ ;  /* 0x0000001600037227 */ /* 0x080fe200078e00ff */
[----:B------:R-:W-:Y:S03]  /*5c10*/  SHF.R.U32.HI R5, RZ, R57, R5 ;  /* 0x00000039ff057219 */ /* 0x000fe60000011605 */
[----:B------:R-:W-:Y:S01]  /*5c20*/  IMAD.HI.U32 R2, R4, R22, RZ ;  /* 0x0000001604027227 */ /* 0x000fe200078e00ff */
[----:B------:R-:W-:Y:S02]  /*5c30*/  @P2 SHF.R.U32.HI R0, RZ, R23, R3 ;  /* 0x00000017ff002219 */ /* 0x000fe40000011603 */
[----:B------:R-:W-:Y:S02]  /*5c40*/  SHF.R.U32.HI R3, RZ, R61, R6 ;  /* 0x0000003dff037219 */ /* 0x000fe40000011606 */
[----:B------:R-:W-:Y:S01]  /*5c50*/  @P2 SHF.R.U32.HI R4, RZ, R23, R2 ;  /* 0x00000017ff042219 */ /* 0x000fe20000011602 */
[----:B------:R-:W-:Y:S01]  /*5c60*/  IMAD R0, R26, R0, RZ ;  /* 0x000000001a007224 */ /* 0x000fe200078e02ff */
[----:B------:R-:W-:Y:S02]  /*5c70*/  SEL R3, R29, R3, !P0 ;  /* 0x000000031d037207 */ /* 0x000fe40004000000 */
[----:B------:R-:W-:Y:S01]  /*5c80*/  SEL R2, R30, R5, !P3 ;  /* 0x000000051e027207 */ /* 0x000fe20005800000 */
[----:B------:R-:W-:Y:S01]  /*5c90*/  IMAD R5, R26, R4, RZ ;  /* 0x000000041a057224 */ /* 0x000fe200078e02ff */
[C---:B------:R-:W-:Y:S01]  /*5ca0*/  ISETP.GE.AND P0, PT, R3.reuse, R0, PT ;  /* 0x000000000300720c */ /* 0x040fe20003f06270 */
[C---:B------:R-:W-:Y:S03]  /*5cb0*/  IMAD.HI.U32 R0, R3.reuse, R22, RZ ;  /* 0x0000001603007227 */ /* 0x040fe600078e00ff */
[C---:B------:R-:W-:Y:S02]  /*5cc0*/  ISETP.GE.OR P0, PT, R2.reuse, R5, P0 ;  /* 0x000000050200720c */ /* 0x040fe40000706670 */
[----:B------:R-:W-:Y:S04]  /*5cd0*/  SHF.R.U32.HI R0, RZ, R23, R0 ;  /* 0x00000017ff007219 */ /* 0x000fe80000011600 */
[C---:B------:R-:W-:Y:S05]  /*5ce0*/  SEL R6, R3.reuse, R0, !P2 ;  /* 0x0000000003067207 */ /* 0x040fea0005000000 */
        /* <DEDUP_REMOVED lines=14> */
[----:B------:R-:W-:Y:S07]  /*5dd0*/  IMAD R29, R3, R24, R29 ;  /* 0x00000018031d7224 */ /* 0x000fee00078e021d */
.L_x_104:
[----:B-1----:R-:W-:Y:S01]  /*5de0*/  @!P1 ISETP.NE.AND P0, PT, R8, 0x1, PT ;  /* 0x000000010800980c */ /* 0x002fe20003f05270 */
[----:B------:R-:W-:Y:S01]  /*5df0*/  @!P1 IMAD.HI.U32 R0, R30, R10, RZ ;  /* 0x0000000a1e009227 */ /* 0x000fe200078e00ff */
[----:B------:R-:W-:Y:S01]  /*5e00*/  @!P1 ISETP.NE.AND P2, PT, R7, 0x1, PT ;  /* 0x000000010700980c */ /* 0x000fe20003f45270 */
[----:B------:R-:W-:Y:S01]  /*5e10*/  ULOP3.LUT UP0, URZ, UR52, 0x1b0, URZ, 0xc0, !UPT ;  /* 0x000001b034ff7892 */ /* 0x000fe2000f80c0ff */
[----:B------:R-:W-:Y:S01]  /*5e20*/  R2UR UR42, R21 ;  /* 0x00000000152a72ca */ /* 0x000fe200000e0000 */
[----:B------:R-:W-:Y:S01]  /*5e30*/  @!P1 IMAD.HI.U32 R2, R29, R9, RZ ;  /* 0x000000091d029227 */ /* 0x000fe200078e00ff */
[----:B------:R-:W-:Y:S02]  /*5e40*/  @!P1 SHF.R.U32.HI R0, RZ, R11, R0 ;  /* 0x0000000bff009219 */ /* 0x000fe40000011600 */
[----:B------:R-:W-:Y:S01]  /*5e50*/  R2UR UR41, R20 ;  /* 0x00000000142972ca */ /* 0x000fe200000e0000 */
[----:B------:R-:W-:Y:S01]  /*5e60*/  VIADD R73, R73, 0x1 ;  /* 0x0000000149497836 */ /* 0x000fe20000000000 */
[----:B------:R-:W-:Y:S02]  /*5e70*/  @!P1 SHF.R.U32.HI R2, RZ, R12, R2 ;  /* 0x0000000cff029219 */ /* 0x000fe40000011602 */
[----:B------:R-:W-:Y:S02]  /*5e80*/  @!P1 SEL R3, R30, R0, !P2 ;  /* 0x000000001e039207 */ /* 0x000fe40005000000 */
[----:B------:R-:W-:Y:S02]  /*5e90*/  @!P1 SEL R2, R29, R2, !P0 ;  /* 0x000000021d029207 */ /* 0x000fe40004000000 */
[----:B------:R-:W-:Y:S01]  /*5ea0*/  @P4 SHF.R.U32.HI R66, RZ, 0x10, R17 ;  /* 0x00000010ff424819 */ /* 0x000fe20000011611 */
[----:B------:R-:W-:Y:S02]  /*5eb0*/  USHF.L.U32 UR42, UR42, 0x6, URZ ;  /* 0x000000062a2a7899 */ /* 0x000fe400080006ff */
[----:B------:R-:W-:Y:S02]  /*5ec0*/  @!P1 IMAD.IADD R0, R2, 0x1, -R3 ;  /* 0x0000000102009824 */ /* 0x000fe400078e0a03 */
[----:B------:R-:W-:Y:S01]  /*5ed0*/  @!P1 IMAD.IADD R2, R3, 0x1, -R2 ;  /* 0x0000000103029824 */ /* 0x000fe200078e0a02 */
[----:B------:R-:W-:Y:S01]  /*5ee0*/  USHF.L.U32 UR41, UR41, 0x6, URZ ;  /* 0x0000000629297899 */ /* 0x000fe200080006ff */
[----:B------:R-:W-:Y:S02]  /*5ef0*/  @!P1 IMAD R30, R0, R7, R30 ;  /* 0x00000007001e9224 */ /* 0x000fe400078e021e */
[----:B------:R-:W-:Y:S01]  /*5f00*/  @!P1 IMAD R29, R2, R8, R29 ;  /* 0x00000008021d9224 */ /* 0x000fe200078e021d */
[----:B------:R-:W-:Y:S08]  /*5f10*/  BRA.U !UP0, `(.L_x_105) ;  /* 0x00000001087c7547 */ /* 0x000ff0000b800000 */
[----:B------:R-:W1:Y:S01]  /*5f20*/  LDCU.64 UR8, c[0x4][0x80] ;  /* 0x01001000ff0877ac */ /* 0x000e620008000a00 */
[----:B------:R-:W-:Y:S01]  /*5f30*/  MOV R2, 0x0 ;  /* 0x0000000000027802 */ /* 0x000fe20000000f00 */
[----:B------:R-:W-:Y:S02]  /*5f40*/  HFMA2 R12, -RZ, RZ, 0, 5.9604644775390625e-08 ;  /* 0x00000001ff0c7431 */ /* 0x000fe400000001ff */
[----:B------:R-:W-:Y:S01]  /*5f50*/  IMAD.MOV.U32 R8, RZ, RZ, 0x70 ;  /* 0x00000070ff087424 */ /* 0x000fe200078e00ff */
[----:B------:R2:W3:Y:S01]  /*5f60*/  LDC.64 R14, c[0x4][R2] ;  /* 0x01000000020e7b82 */ /* 0x0004e20000000a00 */
[----:B------:R-:W4:Y:S01]  /*5f70*/  LDCU.64 UR6, c[0x4][0x88] ;  /* 0x01001100ff0677ac */ /* 0x000f220008000a00 */
[----:B------:R-:W-:Y:S01]  /*5f80*/  IMAD.MOV.U32 R13, RZ, RZ, RZ ;  /* 0x000000ffff0d7224 */ /* 0x000fe200078e00ff */
[----:B------:R-:W2:Y:S01]  /*5f90*/  LDCU.64 UR4, c[0x4][0x8] ;  /* 0x01000100ff0477ac */ /* 0x000ea20008000a00 */
[----:B-1----:R-:W-:Y:S01]  /*5fa0*/  MOV R5, UR9 ;  /* 0x0000000900057c02 */ /* 0x002fe20008000f00 */
[----:B------:R-:W-:Y:S01]  /*5fb0*/  IMAD.U32 R4, RZ, RZ, UR8 ;  /* 0x00000008ff047e24 */ /* 0x000fe2000f8e00ff */
[----:B----4-:R-:W-:Y:S01]  /*5fc0*/  MOV R7, UR7 ;  /* 0x0000000700077c02 */ /* 0x010fe20008000f00 */
[----:B------:R-:W-:Y:S01]  /*5fd0*/  IMAD.U32 R6, RZ, RZ, UR6 ;  /* 0x00000006ff067e24 */ /* 0x000fe2000f8e00ff */
[----:B--2---:R-:W-:Y:S01]  /*5fe0*/  MOV R11, UR5 ;  /* 0x00000005000b7c02 */ /* 0x004fe20008000f00 */
[----:B------:R-:W-:Y:S02]  /*5ff0*/  IMAD.U32 R10, RZ, RZ, UR4 ;  /* 0x00000004ff0a7e24 */ /* 0x000fe4000f8e00ff */
[----:B------:R-:W-:Y:S07]  /*6000*/  LEPC R20, `(.L_x_106) ;  /* 0x000000001014794e */ /* 0x000fee0000000000 */
[----:B---3-5:R-:W-:Y:S05]  /*6010*/  CALL.ABS.NOINC R14 ;  /* 0x000000000e007343 */ /* 0x028fea0003c00000 */
.L_x_106:
[----:B------:R-:W1:Y:S01]  /*6020*/  LDCU.64 UR8, c[0x4][0x80] ;  /* 0x01001000ff0877ac */ /* 0x000e620008000a00 */
[----:B------:R-:W2:Y:S01]  /*6030*/  LDC.64 R2, c[0x4][R2] ;  /* 0x0100000002027b82 */ /* 0x000ea20000000a00 */
[----:B------:R-:W-:Y:S02]  /*6040*/  HFMA2 R12, -RZ, RZ, 0, 5.9604644775390625e-08 ;  /* 0x00000001ff0c7431 */ /* 0x000fe400000001ff */
[----:B------:R-:W-:Y:S02]  /*6050*/  IMAD.MOV.U32 R8, RZ, RZ, 0x70 ;  /* 0x00000070ff087424 */ /* 0x000fe400078e00ff */
[----:B------:R-:W-:Y:S01]  /*6060*/  IMAD.MOV.U32 R13, RZ, RZ, RZ ;  /* 0x000000ffff0d7224 */ /* 0x000fe200078e00ff */
[----:B------:R-:W3:Y:S01]  /*6070*/  LDCU.64 UR6, c[0x4][0x88] ;  /* 0x01001100ff0677ac */ /* 0x000ee20008000a00 */
[----:B------:R-:W4:Y:S01]  /*6080*/  LDCU.64 UR4, c[0x4][0x8] ;  /* 0x01000100ff0477ac */ /* 0x000f220008000a00 */
[----:B-1----:R-:W-:Y:S02]  /*6090*/  MOV R4, UR8 ;  /* 0x0000000800047c02 */ /* 0x002fe40008000f00 */
[----:B------:R-:W-:Y:S02]  /*60a0*/  MOV R5, UR9 ;  /* 0x0000000900057c02 */ /* 0x000fe40008000f00 */
[----:B---3--:R-:W-:Y:S01]  /*60b0*/  MOV R7, UR7 ;  /* 0x0000000700077c02 */ /* 0x008fe20008000f00 */
[----:B------:R-:W-:Y:S01]  /*60c0*/  IMAD.U32 R6, RZ, RZ, UR6 ;  /* 0x00000006ff067e24 */ /* 0x000fe2000f8e00ff */
[----:B----4-:R-:W-:Y:S01]  /*60d0*/  MOV R11, UR5 ;  /* 0x00000005000b7c02 */ /* 0x010fe20008000f00 */
[----:B------:R-:W-:Y:S02]  /*60e0*/  IMAD.U32 R10, RZ, RZ, UR4 ;  /* 0x00000004ff0a7e24 */ /* 0x000fe4000f8e00ff */
[----:B------:R-:W-:Y:S07]  /*60f0*/  LEPC R20, `(.L_x_105) ;  /* 0x000000001014794e */ /* 0x000fee0000000000 */
[----:B--2---:R-:W-:Y:S05]  /*6100*/  CALL.ABS.NOINC R2 ;  /* 0x0000000002007343 */ /* 0x004fea0003c00000 */
.L_x_105:
[----:B------:R-:W-:Y:S01]  /*6110*/  ISETP.NE.U32.AND P4, PT, R54, RZ, PT ;  /* 0x000000ff3600720c */ /* 0x000fe20003f85070 */
[----:B------:R-:W-:Y:S01]  /*6120*/  UISETP.NE.AND UP2, UPT, UR53, URZ, UPT ;  /* 0x000000ff3500728c */ /* 0x000fe2000bf45270 */
[----:B------:R-:W-:Y:S01]  /*6130*/  ISETP.NE.U32.AND P2, PT, RZ, UR38, PT ;  /* 0x00000026ff007c0c */ /* 0x000fe2000bf45070 */
[----:B------:R-:W-:Y:S01]  /*6140*/  UISETP.NE.U32.AND UP1, UPT, UR44, URZ, UPT ;  /* 0x000000ff2c00728c */ /* 0x000fe2000bf25070 */
[----:B------:R-:W-:Y:S01]  /*6150*/  ISETP.NE.AND.EX P4, PT, R55, RZ, PT, P4 ;  /* 0x000000ff3700720c */ /* 0x000fe20003f85340 */
[----:B------:R-:W-:Y:S01]  /*6160*/  UPLOP3.LUT UP0, UPT, UPT, UPT, UPT, 0x40, 0x4 ;  /* 0x000000000004789c */ /* 0x000fe20003f0e870 */
[----:B------:R-:W-:Y:S01]  /*6170*/  ISETP.NE.AND.EX P2, PT, RZ, UR39, PT, P2 ;  /* 0x00000027ff007c0c */ /* 0x000fe2000bf45320 */
[----:B------:R-:W-:Y:S01]  /*6180*/  UISETP.NE.AND.EX UP1, UPT, UR45, URZ, UPT, UP1 ;  /* 0x000000ff2d00728c */ /* 0x000fe2000bf25310 */
[----:B------:R-:W-:Y:S04]  /*6190*/  PLOP3.LUT P1, PT, PT, PT, UP2, 0x80, 0x8 ;  /* 0x000000000008781c */ /* 0x000fe80003f2f028 */
[----:B------:R-:W-:Y:S06]  /*61a0*/  @UP2 UPLOP3.LUT UP0, UPT, UPT, UPT, UP1, 0x80, 0x8 ;  /* 0x000000000008289c */ /* 0x000fec0003f0f010 */
[----:B------:R-:W-:Y:S01]  /*61b0*/  PLOP3.LUT P0, PT, PT, PT, UP0, 0x80, 0x8 ;  /* 0x000000000008781c */ /* 0x000fe20003f0f008 */
[----:B------:R-:W-:Y:S01]  /*61c0*/  @!UPT UIADD3 URZ, UPT, UPT, URZ, URZ, URZ ;  /* 0x000000fffffff290 */ /* 0x000fe2000fffe0ff */
[----:B------:R-:W-:Y:S11]  /*61d0*/  BRA.U !UP1, `(.L_x_107) ;  /* 0x0000000109387547 */ /* 0x000ff6000b800000 */
[----:B------:R-:W-:Y:S01]  /*61e0*/  UISETP.NE.U32.AND UP0, UPT, UR38, URZ, UPT ;  /* 0x000000ff2600728c */ /* 0x000fe2000bf05070 */
[----:B------:R-:W-:Y:S02]  /*61f0*/  HFMA2 R0, -RZ, RZ, 0, 5.9604644775390625e-08 ;  /* 0x00000001ff007431 */ /* 0x000fe400000001ff */
[----:B------:R-:W-:Y:S01]  /*6200*/  IMAD.MOV.U32 R60, RZ, RZ, 0x1 ;  /* 0x00000001ff3c7424 */ /* 0x000fe200078e00ff */
[----:B------:R-:W-:Y:S06]  /*6210*/  UISETP.NE.AND.EX UP0, UPT, UR39, URZ, UPT, UP0 ;  /* 0x000000ff2700728c */ /* 0x000fec000bf05300 */
[----:B------:R-:W-:Y:S05]  /*6220*/  PLOP3.LUT P3, PT, PT, PT, UP0, 0x80, 0x8 ;  /* 0x000000000008781c */ /* 0x000fea0003f6f008 */
[----:B------:R-:W1:Y:S01]  /*6230*/  @UP0 LDCU.64 UR6, c[0x0][0x888] ;  /* 0x00011100ff0607ac */ /* 0x000e620008000a00 */
[----:B------:R-:W-:Y:S07]  /*6240*/  @UP0 UIMAD UR4, UR36, UR44, URZ ;  /* 0x0000002c240402a4 */ /* 0x000fee000f8e02ff */
[----:B------:R-:W-:Y:S01]  /*6250*/  @!P3 PRMT R60, R0, 0x7610, R60 ;  /* 0x00007610003cb816 */ /* 0x000fe2000000003c */
[----:B-1----:R-:W-:Y:S03]  /*6260*/  @UP0 UIMAD.WIDE UR6, UR4, 0x4, UR6 ;  /* 0x00000004040608a5 */ /* 0x002fe6000f8e0206 */
[----:B------:R-:W1:Y:S03]  /*6270*/  @!UP0 LDCU UR4, c[0x0][0x880] ;  /* 0x00011000ff0487ac */ /* 0x000e660008000800 */
[----:B------:R-:W-:Y:S01]  /*6280*/  IMAD.U32 R2, RZ, RZ, UR6 ;  /* 0x00000006ff027e24 */ /* 0x000fe2000f8e00ff */
[----:B------:R-:W-:Y:S05]  /*6290*/  MOV R3, UR7 ;  /* 0x0000000700037c02 */ /* 0x000fea0008000f00 */
[----:B-----5:R2:W5:Y:S02]  /*62a0*/  @P3 LDG.E R35, desc[UR46][R2.64] ;  /* 0x0000002e02233981 */ /* 0x020564000c1e1900 */
[----:B-12---:R-:W-:Y:S02]  /*62b0*/  @!P3 IMAD.U32 R35, RZ, RZ, UR4 ;  /* 0x00000004ff23be24 */ /* 0x006fe4000f8e00ff */
.L_x_107:
[----:B------:R-:W-:Y:S05]  /*62c0*/  @!P4 BRA `(.L_x_108) ;  /* 0x000000000020c947 */ /* 0x000fea0003800000 */
[----:B------:R-:W-:Y:S04]  /*62d0*/  ISETP.NE.U32.AND P3, PT, R52, RZ, PT ;  /* 0x000000ff3400720c */ /* 0x000fe80003f65070 */
[----:B------:R-:W-:Y:S11]  /*62e0*/  ISETP.NE.AND.EX P3, PT, R53, RZ, PT, P3 ;  /* 0x000000ff3500720c */ /* 0x000ff60003f65330 */
[----:B------:R-:W-:Y:S02]  /*62f0*/  @!UPT UIADD3 URZ, UPT, UPT, URZ, URZ, URZ ;  /* 0x000000fffffff290 */ /* 0x000fe4000fffe0ff */
[----:B------:R-:W1:Y:S01]  /*6300*/  @P3 LDC.64 R2, c[0x0][0x8a8] ;  /* 0x00022a00ff023b82 */ /* 0x000e620000000a00 */
[----:B------:R-:W-:Y:S04]  /*6310*/  @P3 IMAD R0, R54, UR36, RZ ;  /* 0x0000002436003c24 */ /* 0x000fe8000f8e02ff */
[----:B-1----:R-:W-:Y:S05]  /*6320*/  @P3 IMAD.WIDE R2, R0, 0x4, R2 ;  /* 0x0000000400023825 */ /* 0x002fea00078e0202 */
[----:B-----5:R1:W5:Y:S02]  /*6330*/  @P3 LDG.E R33, desc[UR46][R2.64] ;  /* 0x0000002e02213981 */ /* 0x020364000c1e1900 */
[----:B-1----:R-:W2:Y:S02]  /*6340*/  @!P3 LDC R33, c[0x0][0x8a0] ;  /* 0x00022800ff21bb82 */ /* 0x002ea40000000800 */
.L_x_108:
[----:B-----5:R-:W-:Y:S01]  /*6350*/  FSETP.NEU.AND P3, PT, R35, RZ, PT ;  /* 0x000000ff2300720b */ /* 0x020fe20003f6d000 */
[----:B------:R-:W-:Y:S01]  /*6360*/  IMAD.U32 R2, RZ, RZ, UR56 ;  /* 0x00000038ff027e24 */ /* 0x000fe2000f8e00ff */
[----:B------:R-:W-:Y:S01]  /*6370*/  SEL R5, RZ, 0xffffffff, P2 ;  /* 0xffffffffff057807 */ /* 0x000fe20001000000 */
[----:B------:R-:W-:Y:S01]  /*6380*/  ULOP3.LUT UR4, UR51, 0x1, URZ, 0x3c, !UPT ;  /* 0x0000000133047892 */ /* 0x000fe2000f8e3cff */
[----:B------:R-:W-:Y:S01]  /*6390*/  @P1 LOP3.LUT P2, RZ, R60, 0xff, RZ, 0xc0, !PT ;  /* 0x000000ff3cff1812 */ /* 0x000fe2000784c0ff */
[----:B------:R-:W-:Y:S01]  /*63a0*/  BSSY B1, `(.L_x_109) ;  /* 0x000003d000017945 */ /* 0x000fe20003800000 */
[----:B------:R-:W-:Y:S01]  /*63b0*/  @P1 SEL R0, RZ, 0xffffffff, P3 ;  /* 0xffffffffff001807 */ /* 0x000fe20001800000 */
[----:B------:R-:W-:Y:S01]  /*63c0*/  IMAD.MOV.U32 R47, RZ, RZ, 0x1 ;  /* 0x00000001ff2f7424 */ /* 0x000fe200078e00ff */
[----:B------:R-:W-:Y:S01]  /*63d0*/  LEA R2, R2, UR48, 0x3 ;  /* 0x0000003002027c11 */ /* 0x000fe2000f8e18ff */
[----:B------:R-:W-:Y:S01]  /*63e0*/  IMAD.U32 R45, RZ, RZ, UR4 ;  /* 0x00000004ff2d7e24 */ /* 0x000fe2000f8e00ff */
[----:B------:R-:W-:Y:S01]  /*63f0*/  @P0 SEL R0, R5, R0, !P2 ;  /* 0x0000000005000207 */ /* 0x000fe20005000000 */
[----:B------:R-:W-:Y:S01]  /*6400*/  IMAD.U32 R46, RZ, RZ, UR56 ;  /* 0x00000038ff2e7e24 */ /* 0x000fe2000f8e00ff */
[C---:B------:R-:W-:Y:S02]  /*6410*/  LEA R44, R31.reuse, UR48, 0x3 ;  /* 0x000000301f2c7c11 */ /* 0x040fe4000f8e18ff */
[----:B------:R-:W-:Y:S02]  /*6420*/  CS2R R50, SRZ ;  /* 0x0000000000327805 */ /* 0x000fe4000001ff00 */
[----:B------:R-:W-:Y:S02]  /*6430*/  @P1 LOP3.LUT R0, R0, 0x1, RZ, 0xc0, !PT ;  /* 0x0000000100001812 */ /* 0x000fe400078ec0ff */
[----:B------:R-:W-:Y:S02]  /*6440*/  CS2R R48, SRZ ;  /* 0x0000000000307805 */ /* 0x000fe4000001ff00 */
[----:B------:R-:W-:Y:S02]  /*6450*/  SHF.L.U32 R3, R68, 0x1f, RZ ;  /* 0x0000001f44037819 */ /* 0x000fe400000006ff */
[----:B------:R-:W-:Y:S02]  /*6460*/  CS2R R42, SRZ ;  /* 0x00000000002a7805 */ /* 0x000fe4000001ff00 */
[----:B------:R-:W-:Y:S02]  /*6470*/  ISETP.NE.U32.OR P5, PT, R0, 0x1, !P1 ;  /* 0x000000010000780c */ /* 0x000fe40004fa5470 */
[----:B------:R-:W-:Y:S02]  /*6480*/  CS2R R40, SRZ ;  /* 0x0000000000287805 */ /* 0x000fe4000001ff00 */
[----:B------:R-:W-:Y:S02]  /*6490*/  PLOP3.LUT P2, PT, PT, PT, UP1, 0x80, 0x8 ;  /* 0x000000000008781c */ /* 0x000fe40003f4f018 */
[----:B------:R-:W-:Y:S02]  /*64a0*/  LEA.HI R34, R31, R31, RZ, 0x1 ;  /* 0x0000001f1f227211 */ /* 0x000fe400078f08ff */
[----:B------:R-:W-:Y:S02]  /*64b0*/  LOP3.LUT P4, R72, R60, 0xff, RZ, 0xc0, !PT ;  /* 0x000000ff3c487812 */ /* 0x000fe4000788c0ff */
[----:B------:R-:W-:Y:S02]  /*64c0*/  SEL R4, RZ, 0xffffffff, P3 ;  /* 0xffffffffff047807 */ /* 0x000fe40001800000 */
[----:B------:R-:W-:Y:S02]  /*64d0*/  P2R R74, PR, RZ, 0x20 ;  /* 0x00000020ff4a7803 */ /* 0x000fe40000000000 */
[----:B------:R-:W-:Y:S03]  /*64e0*/  @P5 SHF.L.U32 R0, R45, 0x1f, RZ ;  /* 0x0000001f2d005819 */ /* 0x000fe600000006ff */
[----:B------:R-:W-:Y:S01]  /*64f0*/  @P2 SEL R4, R5, R4, !P4 ;  /* 0x0000000405042207 */ /* 0x000fe20006000000 */
[----:B------:R1:W3:Y:S03]  /*6500*/  @P5 SYNCS.PHASECHK.TRANS64.TRYWAIT P1, [R2+URZ+0x1a0], R0 ;  /* 0x0001a000020055a7 */ /* 0x0002e600080211ff */
[----:B------:R-:W-:Y:S04]  /*6510*/  LOP3.LUT R4, R4, 0x1, RZ, 0xc0, !PT ;  /* 0x0000000104047812 */ /* 0x000fe800078ec0ff */
[----:B------:R-:W-:Y:S04]  /*6520*/  ISETP.NE.U32.AND P2, PT, R4, 0x1, PT ;  /* 0x000000010400780c */ /* 0x000fe80003f45070 */
[----:B------:R-:W-:Y:S01]  /*6530*/  P2R R76, PR, RZ, 0x4 ;  /* 0x00000004ff4c7803 */ /* 0x000fe20000000000 */
[----:B------:R4:W2:Y:S01]  /*6540*/  SYNCS.PHASECHK.TRANS64.TRYWAIT P0, [R44+URZ+0x200], R3 ;  /* 0x000200032c0075a7 */ /* 0x0008a200080011ff */
[C---:B-1----:R-:W-:Y:S01]  /*6550*/  IMAD.SHL.U32 R0, R34.reuse, 0x20, RZ ;  /* 0x0000002022007824 */ /* 0x042fe200078e00ff */
[----:B------:R-:W-:Y:S04]  /*6560*/  LOP3.LUT R34, R34, 0xffe, RZ, 0xc0, !PT ;  /* 0x00000ffe22227812 */ /* 0x000fe800078ec0ff */
[----:B------:R-:W-:Y:S01]  /*6570*/  LOP3.LUT R0, R0, 0xffffffc0, RZ, 0xc0, !PT ;  /* 0xffffffc000007812 */ /* 0x000fe200078ec0ff */
[----:B------:R-:W-:Y:S04]  /*6580*/  IMAD.IADD R34, R31, 0x1, -R34 ;  /* 0x000000011f227824 */ /* 0x000fe800078e0a22 */
[----:B------:R-:W-:Y:S04]  /*6590*/  IMAD.IADD R0, R32, 0x1, R0 ;  /* 0x0000000120007824 */ /* 0x000fe800078e0200 */
[----:B------:R-:W-:Y:S01]  /*65a0*/  IMAD R34, R34, 0x100000, R0 ;  /* 0x0010000022227824 */ /* 0x000fe200078e0200 */
[----:B---3--:R-:W-:Y:S01]  /*65b0*/  @P5 SEL R47, RZ, 0x1, !P1 ;  /* 0x00000001ff2f5807 */ /* 0x008fe20004800000 */
[----:B----4-:R-:W-:Y:S06]  /*65c0*/  @!P5 BRA `(.L_x_110) ;  /* 0x000000000068d947 */ /* 0x010fec0003800000 */
[----:B------:R-:W-:Y:S01]  /*65d0*/  HFMA2 R43, -RZ, RZ, 0, 0 ;  /* 0x00000000ff2b7431 */ /* 0x000fe200000001ff */
[----:B------:R-:W-:Y:S01]  /*65e0*/  ISETP.NE.AND P1, PT, R47, RZ, PT ;  /* 0x000000ff2f00720c */ /* 0x000fe20003f25270 */
[----:B------:R-:W-:Y:S01]  /*65f0*/  IMAD.U32 R0, RZ, RZ, UR56 ;  /* 0x00000038ff007e24 */ /* 0x000fe2000f8e00ff */
[----:B------:R-:W-:Y:S11]  /*6600*/  BSSY B0, `(.L_x_111) ;  /* 0x0000005000007945 */ /* 0x000ff60003800000 */
[----:B------:R-:W-:Y:S05]  /*6610*/  @P1 BRA `(.L_x_112) ;  /* 0x00000000000c1947 */ /* 0x000fea0003800000 */
[----:B------:R-:W-:Y:S04]  /*6620*/  SHF.L.U32 R4, R45, 0x1f, RZ ;  /* 0x0000001f2d047819 */ /* 0x000fe800000006ff */
[----:B------:R-:W1:Y:S02]  /*6630*/  SYNCS.PHASECHK.TRANS64.TRYWAIT P1, [R2+URZ+0x1a0], R4 ;  /* 0x0001a004020075a7 */ /* 0x000e6400080211ff */
[----:B-1----:R-:W-:Y:S05]  /*6640*/  @!P1 BRA `(.L_x_113) ;  /* 0x0000002400ac9947 */ /* 0x002fea0003800000 */
.L_x_112:
[----:B------:R-:W-:Y:S05]  /*6650*/  BSYNC B0 ;  /* 0x0000000000007941 */ /* 0x000fea0003800000 */
.L_x_111:
[----:B------:R-:W-:Y:S01]  /*6660*/  ISETP.NE.AND P1, PT, R76, RZ, PT ;  /* 0x000000ff4c00720c */ /* 0x000fe20003f25270 */
[----:B------:R-:W-:Y:S01]  /*6670*/  IMAD.MOV.U32 R42, RZ, RZ, RZ ;  /* 0x000000ffff2a7224 */ /* 0x000fe200078e00ff */
[----:B------:R-:W-:Y:S02]  /*6680*/  CS2R R40, SRZ ;  /* 0x0000000000287805 */ /* 0x000fe4000001ff00 */
[----:B------:R-:W-:Y:S02]  /*6690*/  CS2R R50, SRZ ;  /* 0x0000000000327805 */ /* 0x000fe4000001ff00 */
[----:B------:R-:W-:Y:S07]  /*66a0*/  CS2R R48, SRZ ;  /* 0x0000000000307805 */ /* 0x000fee000001ff00 */
[----:B-1----:R-:W-:Y:S01]  /*66b0*/  @P1 IMAD R2, R0, 0x800, R64 ;  /* 0x0000080000021824 */ /* 0x002fe200078e0240 */
[----:B------:R-:W-:Y:S05]  /*66c0*/  @P1 WARPSYNC.ALL ;  /* 0x0000000000001948 */ /* 0x000fea0003800000 */
[----:B------:R-:W-:Y:S01]  /*66d0*/  @P1 LEA R2, R2, UR48, 0x1 ;  /* 0x0000003002021c11 */ /* 0x000fe2000f8e08ff */
[----:B------:R-:W-:Y:S04]  /*66e0*/  UIADD3 UR5, UPT, UPT, UR56, 0x1, URZ ;  /* 0x0000000138057890 */ /* 0x000fe8000fffe0ff */
[----:B------:R1:W3:Y:S01]  /*66f0*/  @P1 LDSM.16.M88.4 R40, [R2+0x400] ;  /* 0x000400000228183b */ /* 0x0002e20000000200 */
[----:B------:R-:W-:Y:S01]  /*6700*/  UISETP.NE.AND UP0, UPT, UR5, 0x3, UPT ;  /* 0x000000030500788c */ /* 0x000fe2000bf05270 */
[----:B------:R-:W-:Y:S03]  /*6710*/  @P1 IMAD R0, R69, 0x2, R2 ;  /* 0x0000000245001824 */ /* 0x000fe600078e0202 */
[----:B------:R-:W-:Y:S02]  /*6720*/  USEL UR4, URZ, 0x1, UP0 ;  /* 0x00000001ff047887 */ /* 0x000fe40008000000 */
[----:B------:R1:W4:Y:S01]  /*6730*/  @P1 LDSM.16.M88.4 R48, [R0+0x400] ;  /* 0x000400000030183b */ /* 0x0003220000000200 */
[----:B------:R-:W-:Y:S03]  /*6740*/  USEL UR5, UR5, URZ, UP0 ;  /* 0x000000ff05057287 */ /* 0x000fe60008000000 */
[----:B------:R-:W-:Y:S03]  /*6750*/  LOP3.LUT R45, R45, UR4, RZ, 0x3c, !PT ;  /* 0x000000042d2d7c12 */ /* 0x000fe6000f8e3cff */
[----:B------:R-:W-:Y:S02]  /*6760*/  IMAD.U32 R46, RZ, RZ, UR5 ;  /* 0x00000005ff2e7e24 */ /* 0x000fe4000f8e00ff */
.L_x_110:
[----:B------:R-:W-:Y:S05]  /*6770*/  BSYNC B1 ;  /* 0x0000000000017941 */ /* 0x000fea0003800000 */
.L_x_109:
[----:B-1----:R-:W-:Y:S04]  /*6780*/  SHF.R.U32.HI R0, RZ, 0x15, R34 ;  /* 0x00000015ff007819 */ /* 0x002fe80000011622 */
[----:B------:R-:W-:Y:S01]  /*6790*/  LOP3.LUT P1, RZ, R0, 0x3, R65, 0x48, !PT ;  /* 0x0000000300ff7812 */ /* 0x000fe20007824841 */
[----:B------:R-:W-:Y:S01]  /*67a0*/  @!UPT UIADD3 URZ, UPT, UPT, URZ, URZ, URZ ;  /* 0x000000fffffff290 */ /* 0x000fe2000fffe0ff */
[----:B--2---:R-:W-:Y:S11]  /*67b0*/  @P0 BRA `(.L_x_114) ;  /* 0x0000000000080947 */ /* 0x004ff60003800000 */
[----:B------:R-:W1:Y:S02]  /*67c0*/  SYNCS.PHASECHK.TRANS64.TRYWAIT P0, [R44+URZ+0x200], R3 ;  /* 0x000200032c0075a7 */ /* 0x000e6400080011ff */
[----:B-1----:R-:W-:Y:S05]  /*67d0*/  @!P0 BRA `(.L_x_115) ;  /* 0x00000024005c8947 */ /* 0x002fea0003800000 */
.L_x_114:
[----:B------:R-:W-:Y:S05]  /*67e0*/  @!P1 BRA `(.L_x_116) ;  /* 0x0000000000409947 */ /* 0x000fea0003800000 */
[----:B------:R-:W2:Y:S01]  /*67f0*/  LDCU.64 UR8, c[0x4][0x70] ;  /* 0x01000e00ff0877ac */ /* 0x000ea20008000a00 */
[----:B-1----:R-:W-:Y:S01]  /*6800*/  MOV R3, 0x0 ;  /* 0x0000000000037802 */ /* 0x002fe20000000f00 */
[----:B------:R-:W-:Y:S02]  /*6810*/  HFMA2 R12, -RZ, RZ, 0, 5.9604644775390625e-08 ;  /* 0x00000001ff0c7431 */ /* 0x000fe400000001ff */
[----:B------:R-:W-:Y:S02]  /*6820*/  IMAD.MOV.U32 R8, RZ, RZ, 0x192 ;  /* 0x00000192ff087424 */ /* 0x000fe400078e00ff */
[----:B------:R-:W-:Y:S01]  /*6830*/  IMAD.MOV.U32 R13, RZ, RZ, RZ ;  /* 0x000000ffff0d7224 */ /* 0x000fe200078e00ff */
[----:B------:R-:W1:Y:S01]  /*6840*/  LDCU.64 UR6, c[0x4][0x78] ;  /* 0x01000f00ff0677ac */ /* 0x000e620008000a00 */
[----:B------:R-:W3:Y:S01]  /*6850*/  LDC.64 R2, c[0x4][R3] ;  /* 0x0100000003027b82 */ /* 0x000ee20000000a00 */
[----:B------:R-:W5:Y:S01]  /*6860*/  LDCU.64 UR4, c[0x4][0x10] ;  /* 0x01000200ff0477ac */ /* 0x000f620008000a00 */
[----:B--2---:R-:W-:Y:S01]  /*6870*/  MOV R5, UR9 ;  /* 0x0000000900057c02 */ /* 0x004fe20008000f00 */
[----:B------:R-:W-:Y:S01]  /*6880*/  IMAD.U32 R4, RZ, RZ, UR8 ;  /* 0x00000008ff047e24 */ /* 0x000fe2000f8e00ff */
[----:B-1----:R-:W-:Y:S01]  /*6890*/  MOV R7, UR7 ;  /* 0x0000000700077c02 */ /* 0x002fe20008000f00 */
[----:B------:R-:W-:Y:S01]  /*68a0*/  IMAD.U32 R6, RZ, RZ, UR6 ;  /* 0x00000006ff067e24 */ /* 0x000fe2000f8e00ff */
[----:B-----5:R-:W-:Y:S01]  /*68b0*/  MOV R11, UR5 ;  /* 0x00000005000b7c02 */ /* 0x020fe20008000f00 */
[----:B------:R-:W-:Y:S02]  /*68c0*/  IMAD.U32 R10, RZ, RZ, UR4 ;  /* 0x00000004ff0a7e24 */ /* 0x000fe4000f8e00ff */
[----:B------:R-:W-:Y:S07]  /*68d0*/  LEPC R20, `(.L_x_116) ;  /* 0x000000001014794e */ /* 0x000fee0000000000 */
[----:B---34-:R-:W-:Y:S05]  /*68e0*/  CALL.ABS.NOINC R2 ;  /* 0x0000000002007343 */ /* 0x018fea0003c00000 */
.L_x_116:
[----:B-1-3--:R-:W-:Y:S01]  /*68f0*/  SHF.L.U32 R3, R40, 0x10, RZ ;  /* 0x0000001028037819 */ /* 0x00afe200000006ff */
[----:B------:R-:W-:Y:S05]  /*6900*/  WARPSYNC.ALL ;  /* 0x0000000000007948 */ /* 0x000fea0003800000 */
[----:B------:R-:W-:Y:S01]  /*6910*/  R2UR UR4, R34 ;  /* 0x00000000220472ca */ /* 0x000fe200000e0000 */
[----:B------:R-:W-:Y:S01]  /*6920*/  BSSY.RECONVERGENT B0, `(.L_x_117) ;  /* 0x0000050000007945 */ /* 0x000fe20003800200 */
[----:B------:R-:W-:Y:S02]  /*6930*/  SHF.L.U32 R20, R42, 0x10, RZ ;  /* 0x000000102a147819 */ /* 0x000fe400000006ff */
[----:B------:R-:W-:Y:S02]  /*6940*/  SHF.L.U32 R75, R69, 0x1, RZ ;  /* 0x00000001454b7819 */ /* 0x000fe400000006ff */
[----:B------:R-:W-:Y:S07]  /*6950*/  ISETP.NE.AND P0, PT, R70, RZ, PT ;  /* 0x000000ff4600720c */ /* 0x000fee0003f05270 */
[----:B------:R-:W1:Y:S02]  /*6960*/  LDTM.16dp256bit.x4 R4, tmem[UR4] ;  /* 0x00000004000479ee */ /* 0x000e640008120000 */
[C---:B-1----:R-:W-:Y:S01]  /*6970*/  FMUL R0, R33.reuse, R4 ;  /* 0x0000000421007220 */ /* 0x042fe20000400000 */
[----:B------:R-:W-:Y:S01]  /*6980*/  LOP3.LUT R4, R40, 0xffff0000, RZ, 0xc0, !PT ;  /* 0xffff000028047812 */ /* 0x000fe200078ec0ff */
[----:B------:R-:W-:Y:S01]  /*6990*/  FMUL R2, R33, R5 ;  /* 0x0000000521027220 */ /* 0x000fe20000400000 */
[----:B------:R-:W-:Y:S01]  /*69a0*/  SHF.L.U32 R5, R41, 0x10, RZ ;  /* 0x0000001029057819 */ /* 0x000fe200000006ff */
[----:B------:R-:W-:Y:S01]  /*69b0*/  FFMA R0, R35, R3, R0 ;  /* 0x0000000323007223 */ /* 0x000fe20000000000 */
[----:B------:R-:W-:Y:S01]  /*69c0*/  FMUL R3, R33, R6 ;  /* 0x0000000621037220 */ /* 0x000fe20000400000 */
[----:B------:R-:W-:Y:S01]  /*69d0*/  LOP3.LUT R6, R41, 0xffff0000, RZ, 0xc0, !PT ;  /* 0xffff000029067812 */ /* 0x000fe200078ec0ff */
[----:B------:R-:W-:Y:S01]  /*69e0*/  FFMA R2, R35, R4, R2 ;  /* 0x0000000423027223 */ /* 0x000fe20000000002 */
[----:B------:R-:W-:Y:S01]  /*69f0*/  FMUL R7, R33, R7 ;  /* 0x0000000721077220 */ /* 0x000fe20000400000 */
[----:B------:R-:W-:Y:S01]  /*6a00*/  FFMA R3, R35, R5, R3 ;  /* 0x0000000523037223 */ /* 0x000fe20000000003 */
[C---:B------:R-:W-:Y:S01]  /*6a10*/  FMUL R4, R33.reuse, R8 ;  /* 0x0000000821047220 */ /* 0x040fe20000400000 */
[----:B------:R-:W-:Y:S01]  /*6a20*/  FMUL R5, R33, R9 ;  /* 0x0000000921057220 */ /* 0x000fe20000400000 */
[----:B------:R-:W-:Y:S01]  /*6a30*/  F2FP.BF16.F32.PACK_AB R36, R2, R0 ;  /* 0x000000000224723e */ /* 0x000fe200000010ff */
[C---:B------:R-:W-:Y:S01]  /*6a40*/  FFMA R7, R35.reuse, R6, R7 ;  /* 0x0000000623077223 */ /* 0x040fe20000000007 */
[----:B------:R-:W-:Y:S01]  /*6a50*/  LOP3.LUT R0, R42, 0xffff0000, RZ, 0xc0, !PT ;  /* 0xffff00002a007812 */ /* 0x000fe200078ec0ff */
[----:B------:R-:W-:Y:S01]  /*6a60*/  FFMA R4, R35, R20, R4 ;  /* 0x0000001423047223 */ /* 0x000fe20000000004 */
[----:B------:R-:W-:Y:S01]  /*6a70*/  SHF.L.U32 R2, R43, 0x10, RZ ;  /* 0x000000102b027819 */ /* 0x000fe200000006ff */
[----:B------:R-:W-:Y:S01]  /*6a80*/  FMUL R6, R33, R10 ;  /* 0x0000000a21067220 */ /* 0x000fe20000400000 */
[----:B------:R-:W-:Y:S01]  /*6a90*/  F2FP.BF16.F32.PACK_AB R37, R7, R3 ;  /* 0x000000030725723e */ /* 0x000fe200000010ff */
[----:B------:R-:W-:Y:S01]  /*6aa0*/  FFMA R5, R35, R0, R5 ;  /* 0x0000000023057223 */ /* 0x000fe20000000005 */
[----:B------:R-:W-:Y:S01]  /*6ab0*/  LOP3.LUT R3, R43, 0xffff0000, RZ, 0xc0, !PT ;  /* 0xffff00002b037812 */ /* 0x000fe200078ec0ff */
[----:B------:R-:W-:Y:S01]  /*6ac0*/  FFMA R6, R35, R2, R6 ;  /* 0x0000000223067223 */ /* 0x000fe20000000006 */
[C---:B----4-:R-:W-:Y:S01]  /*6ad0*/  SHF.L.U32 R7, R48.reuse, 0x10, RZ ;  /* 0x0000001030077819 */ /* 0x050fe200000006ff */
[C---:B------:R-:W-:Y:S01]  /*6ae0*/  FMUL R11, R33.reuse, R11 ;  /* 0x0000000b210b7220 */ /* 0x040fe20000400000 */
[----:B------:R-:W-:Y:S01]  /*6af0*/  LOP3.LUT R0, R48, 0xffff0000, RZ, 0xc0, !PT ;  /* 0xffff000030007812 */ /* 0x000fe200078ec0ff */
[----:B------:R-:W-:Y:S01]  /*6b00*/  FMUL R8, R33, R12 ;  /* 0x0000000c21087220 */ /* 0x000fe20000400000 */
[----:B------:R-:W-:Y:S01]  /*6b10*/  SHF.L.U32 R2, R49, 0x10, RZ ;  /* 0x0000001031027819 */ /* 0x000fe200000006ff */
[----:B------:R-:W-:Y:S01]  /*6b20*/  FMUL R9, R33, R13 ;  /* 0x0000000d21097220 */ /* 0x000fe20000400000 */
[----:B------:R-:W-:Y:S01]  /*6b30*/  F2FP.BF16.F32.PACK_AB R38, R5, R4 ;  /* 0x000000040526723e */ /* 0x000fe200000010ff */
[C---:B------:R-:W-:Y:S01]  /*6b40*/  FFMA R11, R35.reuse, R3, R11 ;  /* 0x00000003230b7223 */ /* 0x040fe2000000000b */
[----:B------:R-:W-:Y:S01]  /*6b50*/  MOV R5, UR56 ;  /* 0x0000003800057c02 */ /* 0x000fe20008000f00 */
[----:B------:R-:W-:Y:S01]  /*6b60*/  FFMA R8, R35, R7, R8 ;  /* 0x0000000723087223 */ /* 0x000fe20000000008 */
[----:B------:R-:W-:Y:S01]  /*6b70*/  SHF.L.U32 R3, R51, 0x10, RZ ;  /* 0x0000001033037819 */ /* 0x000fe200000006ff */
[----:B------:R-:W-:Y:S01]  /*6b80*/  FFMA R9, R35, R0, R9 ;  /* 0x0000000023097223 */ /* 0x000fe20000000009 */
[----:B------:R-:W-:Y:S01]  /*6b90*/  LOP3.LUT R0, R49, 0xffff0000, RZ, 0xc0, !PT ;  /* 0xffff000031007812 */ /* 0x000fe200078ec0ff */
[----:B------:R-:W-:Y:S01]  /*6ba0*/  FMUL R10, R33, R14 ;  /* 0x0000000e210a7220 */ /* 0x000fe20000400000 */
[----:B------:R-:W-:Y:S01]  /*6bb0*/  LOP3.LUT R4, R51, 0xffff0000, RZ, 0xc0, !PT ;  /* 0xffff000033047812 */ /* 0x000fe200078ec0ff */
[C---:B------:R-:W-:Y:S01]  /*6bc0*/  FMUL R15, R33.reuse, R15 ;  /* 0x0000000f210f7220 */ /* 0x040fe20000400000 */
[----:B------:R-:W-:Y:S01]  /*6bd0*/  FMUL R12, R33, R16 ;  /* 0x00000010210c7220 */ /* 0x000fe20000400000 */
[C---:B------:R-:W-:Y:S01]  /*6be0*/  FFMA R10, R35.reuse, R2, R10 ;  /* 0x00000002230a7223 */ /* 0x040fe2000000000a */
[C---:B------:R-:W-:Y:S01]  /*6bf0*/  LOP3.LUT R2, R50.reuse, 0xffff0000, RZ, 0xc0, !PT ;  /* 0xffff000032027812 */ /* 0x040fe200078ec0ff */
[----:B------:R-:W-:Y:S01]  /*6c00*/  FFMA R15, R35, R0, R15 ;  /* 0x00000000230f7223 */ /* 0x000fe2000000000f */
[----:B------:R-:W-:Y:S01]  /*6c10*/  SHF.L.U32 R0, R50, 0x10, RZ ;  /* 0x0000001032007819 */ /* 0x000fe200000006ff */
[C---:B------:R-:W-:Y:S01]  /*6c20*/  FMUL R13, R33.reuse, R17 ;  /* 0x00000011210d7220 */ /* 0x040fe20000400000 */
[C---:B------:R-:W-:Y:S01]  /*6c30*/  FMUL R14, R33.reuse, R18 ;  /* 0x00000012210e7220 */ /* 0x040fe20000400000 */
[----:B------:R-:W-:Y:S01]  /*6c40*/  FMUL R19, R33, R19 ;  /* 0x0000001321137220 */ /* 0x000fe20000400000 */
[----:B------:R-:W-:Y:S01]  /*6c50*/  LEA R5, R5, R64, 0xb ;  /* 0x0000004005057211 */ /* 0x000fe200078e58ff */
[C---:B------:R-:W-:Y:S01]  /*6c60*/  FFMA R12, R35.reuse, R0, R12 ;  /* 0x00000000230c7223 */ /* 0x040fe2000000000c */
[C---:B------:R-:W-:Y:S01]  /*6c70*/  FFMA R13, R35.reuse, R2, R13 ;  /* 0x00000002230d7223 */ /* 0x040fe2000000000d */
[C---:B------:R-:W-:Y:S01]  /*6c80*/  FFMA R14, R35.reuse, R3, R14 ;  /* 0x00000003230e7223 */ /* 0x040fe2000000000e */
[----:B------:R-:W-:Y:S01]  /*6c90*/  FFMA R19, R35, R4, R19 ;  /* 0x0000000423137223 */ /* 0x000fe20000000013 */
[----:B------:R-:W-:Y:S02]  /*6ca0*/  F2FP.BF16.F32.PACK_AB R39, R11, R6 ;  /* 0x000000060b27723e */ /* 0x000fe400000010ff */
[----:B------:R-:W-:Y:S02]  /*6cb0*/  LEA R5, R5, UR48, 0x1 ;  /* 0x0000003005057c11 */ /* 0x000fe4000f8e08ff */
[----:B------:R-:W-:Y:S02]  /*6cc0*/  F2FP.BF16.F32.PACK_AB R8, R9, R8 ;  /* 0x000000080908723e */ /* 0x000fe400000010ff */
[----:B------:R-:W-:Y:S01]  /*6cd0*/  F2FP.BF16.F32.PACK_AB R9, R15, R10 ;  /* 0x0000000a0f09723e */ /* 0x000fe200000010ff */
[----:B------:R1:W-:Y:S01]  /*6ce0*/  STSM.16.M88.4 [R5+0x400], R36 ;  /* 0x0004002405007844 */ /* 0x0003e20000000200 */
[----:B------:R-:W-:Y:S02]  /*6cf0*/  F2FP.BF16.F32.PACK_AB R10, R13, R12 ;  /* 0x0000000c0d0a723e */ /* 0x000fe400000010ff */
[----:B------:R-:W-:Y:S02]  /*6d00*/  F2FP.BF16.F32.PACK_AB R11, R19, R14 ;  /* 0x0000000e130b723e */ /* 0x000fe400000010ff */
[----:B------:R-:W-:Y:S05]  /*6d10*/  IADD3 R0, PT, PT, R75, 0x400, R5 ;  /* 0x000004004b007810 */ /* 0x000fea0007ffe005 */
[----:B------:R1:W-:Y:S01]  /*6d20*/  STSM.16.M88.4 [R0], R8 ;  /* 0x0000000800007844 */ /* 0x0003e20000000200 */
[----:B------:R-:W-:Y:S01]  /*6d30*/  @!PT LDS RZ, [RZ] ;  /* 0x00000000fffff984 */ /* 0x000fe20000000800 */
[----:B------:R-:W-:Y:S01]  /*6d40*/  @!PT LDS RZ, [RZ] ;  /* 0x00000000fffff984 */ /* 0x000fe20000000800 */
[----:B------:R-:W-:Y:S01]  /*6d50*/  @!PT LDS RZ, [RZ] ;  /* 0x00000000fffff984 */ /* 0x000fe20000000800 */
[----:B------:R-:W-:Y:S01]  /*6d60*/  @!PT LDS RZ, [RZ] ;  /* 0x00000000fffff984 */ /* 0x000fe20000000800 */
[----:B------:R2:W-:Y:S07]  /*6d70*/  MEMBAR.ALL.CTA ;  /* 0x0000000000007992 */ /* 0x0005ee0000008000 */
[----:B--2---:R-:W2:Y:S02]  /*6d80*/  FENCE.VIEW.ASYNC.S ;  /* 0x00000000000073c6 */ /* 0x004ea40000000000 */
[----:B--2---:R-:W-:Y:S06]  /*6d90*/  BAR.SYNC.DEFER_BLOCKING 0x1, 0x80 ;  /* 0x0042000000007b1d */ /* 0x004fec0000010000 */
[----:B------:R-:W-:Y:S05]  /*6da0*/  @P0 BRA `(.L_x_118) ;  /* 0x00000000001c0947 */ /* 0x000fea0003800000 */
[----:B------:R-:W-:Y:S02]  /*6db0*/  UIADD3 UR6, UP0, UPT, UR54, 0x680, URZ ;  /* 0x0000068036067890 */ /* 0x000fe4000ff1e0ff */
[----:B------:R-:W-:Y:S02]  /*6dc0*/  ULEA UR4, UR56, UR48, 0xc ;  /* 0x0000003038047291 */ /* 0x000fe4000f8e60ff */
[----:B------:R-:W-:Y:S02]  /*6dd0*/  UIADD3.X UR7, UPT, UPT, URZ, UR55, URZ, UP0, !UPT ;  /* 0x00000037ff077290 */ /* 0x000fe400087fe4ff */
[----:B------:R-:W-:Y:S01]  /*6de0*/  UIADD3 UR40, UPT, UPT, UR4, 0x400, URZ ;  /* 0x0000040004287890 */ /* 0x000fe2000fffe0ff */
[----:B------:R-:W-:Y:S08]  /*6df0*/  UMOV UR43, UR36 ;  /* 0x00000024002b7c82 */ /* 0x000ff00008000000 */
[----:B------:R2:W-:Y:S02]  /*6e00*/  UTMASTG.3D [UR40], [UR6] ;  /* 0x00000028060073b5 */ /* 0x0005e40008010000 */
[----:B--2---:R0:W-:Y:S02]  /*6e10*/  UTMACMDFLUSH ;  /* 0x00000000000079b7 */ /* 0x0041e40000000000 */
.L_x_118:
[----:B------:R-:W-:Y:S05]  /*6e20*/  BSYNC.RECONVERGENT B0 ;  /* 0x0000000000007941 */ /* 0x000fea0003800200 */
.L_x_117:
[----:B------:R-:W-:Y:S01]  /*6e30*/  UIADD3 UR40, UPT, UPT, UR56, 0x1, URZ ;  /* 0x0000000138287890 */ /* 0x000fe2000fffe0ff */
[----:B------:R-:W-:Y:S03]  /*6e40*/  BSSY.RECONVERGENT B0, `(.L_x_119) ;  /* 0x0000005000007945 */ /* 0x000fe60003800200 */
[----:B------:R-:W-:Y:S04]  /*6e50*/  UISETP.NE.AND UP0, UPT, UR40, 0x3, UPT ;  /* 0x000000032800788c */ /* 0x000fe8000bf05270 */
[----:B------:R-:W-:Y:S01]  /*6e60*/  USEL UR43, UR40, URZ, UP0 ;  /* 0x000000ff282b7287 */ /* 0x000fe20008000000 */
[----:B------:R-:W-:Y:S11]  /*6e70*/  @P0 BRA `(.L_x_120) ;  /* 0x0000000000040947 */ /* 0x000ff60003800000 */
[----:B------:R-:W-:Y:S04]  /*6e80*/  DEPBAR.LE SB0, 0x1 ;  /* 0x000080400000791a */ /* 0x000fe80000000000 */
.L_x_120:
[----:B------:R-:W-:Y:S05]  /*6e90*/  BSYNC.RECONVERGENT B0 ;  /* 0x0000000000007941 */ /* 0x000fea0003800200 */
.L_x_119:
[----:B------:R-:W-:Y:S01]  /*6ea0*/  BAR.SYNC.DEFER_BLOCKING 0x1, 0x80 ;  /* 0x0042000000007b1d */ /* 0x000fe20000010000 */
[----:B------:R-:W-:Y:S01]  /*6eb0*/  ISETP.NE.AND P1, PT, R74, RZ, PT ;  /* 0x000000ff4a00720c */ /* 0x000fe20003f25270 */
[----:B------:R-:W-:Y:S01]  /*6ec0*/  UISETP.NE.AND UP0, UPT, UR50, URZ, UPT ;  /* 0x000000ff3200728c */ /* 0x000fe2000bf05270 */
[----:B------:R-:W-:Y:S11]  /*6ed0*/  LEA R2, R46, UR48, 0x3 ;  /* 0x000000302e027c11 */ /* 0x000ff6000f8e18ff */
[----:B------:R-:W-:Y:S01]  /*6ee0*/  @P1 SHF.L.U32 R3, R45, 0x1f, RZ ;  /* 0x0000001f2d031819 */ /* 0x000fe200000006ff */
[----:B------:R-:W-:Y:S06]  /*6ef0*/  BRA.U !UP0, `(.L_x_121) ;  /* 0x0000000108247547 */ /* 0x000fec000b800000 */
[----:B------:R-:W-:Y:S01]  /*6f00*/  IMAD.U32 R4, RZ, RZ, UR49 ;  /* 0x00000031ff047e24 */ /* 0x000fe2000f8e00ff */
[----:B-1----:R-:W-:Y:S01]  /*6f10*/  MOV R0, UR37 ;  /* 0x0000002500007c02 */ /* 0x002fe20008000f00 */
[----:B------:R-:W-:Y:S03]  /*6f20*/  UIADD3 UR49, UPT, UPT, UR49, 0x1, URZ ;  /* 0x0000000131317890 */ /* 0x000fe6000fffe0ff */
[----:B------:R-:W-:Y:S01]  /*6f30*/  @P1 LEA R4, R4, UR48, 0x3 ;  /* 0x0000003004041c11 */ /* 0x000fe2000f8e18ff */
[----:B------:R-:W-:Y:S04]  /*6f40*/  UISETP.NE.AND UP0, UPT, UR49, 0x3, UPT ;  /* 0x000000033100788c */ /* 0x000fe8000bf05270 */
[----:B------:R-:W-:Y:S01]  /*6f50*/  @P1 VIADD R4, R4, 0x1b8 ;  /* 0x000001b804041836 */ /* 0x000fe20000000000 */
[----:B------:R-:W-:Y:S04]  /*6f60*/  USEL UR49, UR49, URZ, UP0 ;  /* 0x000000ff31317287 */ /* 0x000fe80008000000 */
[----:B------:R-:W-:Y:S04]  /*6f70*/  @P1 PRMT R0, R0, 0x654, R4 ;  /* 0x0000065400001816 */ /* 0x000fe80000000004 */
[----:B------:R2:W-:Y:S04]  /*6f80*/  @P1 SYNCS.ARRIVE.TRANS64.RED.A1T0 RZ, [R0+URZ], RZ ;  /* 0x000000ff00ff19a7 */ /* 0x0005e800081004ff */
.L_x_121:
[----:B------:R-:W3:Y:S01]  /*6f90*/  @P1 SYNCS.PHASECHK.TRANS64.TRYWAIT P0, [R2+URZ+0x1a0], R3 ;  /* 0x0001a003020015a7 */ /* 0x000ee200080011ff */
[----:B------:R-:W-:Y:S01]  /*6fa0*/  BSSY B1, `(.L_x_122) ;  /* 0x0000013000017945 */ /* 0x000fe20003800000 */
[----:B---3--:R-:W-:Y:S03]  /*6fb0*/  @P1 SEL R47, RZ, 0x1, !P0 ;  /* 0x00000001ff2f1807 */ /* 0x008fe60004000000 */
[----:B------:R-:W-:Y:S05]  /*6fc0*/  @!P1 BRA `(.L_x_123) ;  /* 0x0000000000409947 */ /* 0x000fea0003800000 */
[----:B------:R-:W-:Y:S01]  /*6fd0*/  ISETP.NE.AND P1, PT, R76, RZ, PT ;  /* 0x000000ff4c00720c */ /* 0x000fe20003f25270 */
[----:B------:R-:W-:Y:S01]  /*6fe0*/  BSSY B0, `(.L_x_124) ;  /* 0x0000009000007945 */ /* 0x000fe20003800000 */
[----:B------:R-:W-:Y:S11]  /*6ff0*/  ISETP.NE.AND P0, PT, R47, RZ, PT ;  /* 0x000000ff2f00720c */ /* 0x000ff60003f05270 */
[----:B------:R-:W-:Y:S05]  /*7000*/  @P1 IMAD R3, R46, 0x800, R64 ;  /* 0x000008002e031824 */ /* 0x000fea00078e0240 */
[----:B------:R-:W-:Y:S05]  /*7010*/  @P1 LEA R3, R3, UR48, 0x1 ;  /* 0x0000003003031c11 */ /* 0x000fea000f8e08ff */
[----:B-12---:R-:W-:Y:S01]  /*7020*/  @P1 IMAD.IADD R0, R75, 0x1, R3 ;  /* 0x000000014b001824 */ /* 0x006fe200078e0203 */
[----:B------:R-:W-:Y:S06]  /*7030*/  @P0 BRA `(.L_x_125) ;  /* 0x00000000000c0947 */ /* 0x000fec0003800000 */
[----:B------:R-:W-:Y:S04]  /*7040*/  SHF.L.U32 R45, R45, 0x1f, RZ ;  /* 0x0000001f2d2d7819 */ /* 0x000fe800000006ff */
[----:B------:R-:W1:Y:S02]  /*7050*/  SYNCS.PHASECHK.TRANS64.TRYWAIT P0, [R2+URZ+0x1a0], R45 ;  /* 0x0001a02d020075a7 */ /* 0x000e6400080011ff */
[----:B-1----:R-:W-:Y:S05]  /*7060*/  @!P0 BRA `(.L_x_126) ;  /* 0x0000001c004c8947 */ /* 0x002fea0003800000 */
.L_x_125:
[----:B------:R-:W-:Y:S05]  /*7070*/  BSYNC B0 ;  /* 0x0000000000007941 */ /* 0x000fea0003800000 */
.L_x_124:
[----:B------:R-:W-:Y:S11]  /*7080*/  ISETP.NE.AND P0, PT, R76, RZ, PT ;  /* 0x000000ff4c00720c */ /* 0x000ff60003f05270 */
[----:B------:R-:W-:Y:S02]  /*7090*/  @!UPT UIADD3 URZ, UPT, UPT, URZ, URZ, URZ ;  /* 0x000000fffffff290 */ /* 0x000fe4000fffe0ff */
[----:B------:R-:W-:Y:S05]  /*70a0*/  @P0 WARPSYNC.ALL ;  /* 0x0000000000000948 */ /* 0x000fea0003800000 */
[----:B------:R3:W4:Y:S04]  /*70b0*/  @P0 LDSM.16.M88.4 R40, [R3+0x400] ;  /* 0x000400000328083b */ /* 0x0007280000000200 */
[----:B------:R3:W2:Y:S02]  /*70c0*/  @P0 LDSM.16.M88.4 R48, [R0+0x400] ;  /* 0x000400000030083b */ /* 0x0006a40000000200 */
.L_x_123:
[----:B------:R-:W-:Y:S05]  /*70d0*/  BSYNC B1 ;  /* 0x0000000000017941 */ /* 0x000fea0003800000 */
.L_x_122:
[----:B-123--:R-:W-:Y:S05]  /*70e0*/  VIADD R0, R34, 0x20 ;  /* 0x0000002022007836 */ /* 0x00efea0000000000 */
[----:B------:R-:W-:Y:S04]  /*70f0*/  SHF.R.U32.HI R0, RZ, 0x15, R0 ;  /* 0x00000015ff007819 */ /* 0x000fe80000011600 */
[----:B------:R-:W-:Y:S11]  /*7100*/  LOP3.LUT P0, RZ, R0, 0x3, R65, 0x48, !PT ;  /* 0x0000000300ff7812 */ /* 0x000ff60007804841 */
[----:B------:R-:W-:Y:S02]  /*7110*/  @!UPT UIADD3 URZ, UPT, UPT, URZ, URZ, URZ ;  /* 0x000000fffffff290 */ /* 0x000fe4000fffe0ff */
[----:B------:R-:W-:Y:S05]  /*7120*/  @!P0 BRA `(.L_x_127) ;  /* 0x0000000000408947 */ /* 0x000fea0003800000 */
[----:B------:R-:W1:Y:S01]  /*7130*/  LDCU.64 UR8, c[0x4][0x70] ;  /* 0x01000e00ff0877ac */ /* 0x000e620008000a00 */
[----:B------:R-:W-:Y:S01]  /*7140*/  MOV R3, 0x0 ;  /* 0x0000000000037802 */ /* 0x000fe20000000f00 */
[----:B------:R-:W-:Y:S02]  /*7150*/  HFMA2 R12, -RZ, RZ, 0, 5.9604644775390625e-08 ;  /* 0x00000001ff0c7431 */ /* 0x000fe400000001ff */
[----:B------:R-:W-:Y:S02]  /*7160*/  IMAD.MOV.U32 R8, RZ, RZ, 0x192 ;  /* 0x00000192ff087424 */ /* 0x000fe400078e00ff */
[----:B------:R-:W-:Y:S01]  /*7170*/  IMAD.MOV.U32 R13, RZ, RZ, RZ ;  /* 0x000000ffff0d7224 */ /* 0x000fe200078e00ff */
[----:B------:R-:W2:Y:S01]  /*7180*/  LDCU.64 UR6, c[0x4][0x78] ;  /* 0x01000f00ff0677ac */ /* 0x000ea20008000a00 */
[----:B------:R-:W3:Y:S01]  /*7190*/  LDC.64 R2, c[0x4][R3] ;  /* 0x0100000003027b82 */ /* 0x000ee20000000a00 */
[----:B------:R-:W5:Y:S01]  /*71a0*/  LDCU.64 UR4, c[0x4][0x10] ;  /* 0x01000200ff0477ac */ /* 0x000f620008000a00 */
[----:B-1----:R-:W-:Y:S01]  /*71b0*/  MOV R5, UR9 ;  /* 0x0000000900057c02 */ /* 0x002fe20008000f00 */
[----:B------:R-:W-:Y:S01]  /*71c0*/  IMAD.U32 R4, RZ, RZ, UR8 ;  /* 0x00000008ff047e24 */ /* 0x000fe2000f8e00ff */
[----:B--2---:R-:W-:Y:S01]  /*71d0*/  MOV R7, UR7 ;  /* 0x0000000700077c02 */ /* 0x004fe20008000f00 */
[----:B------:R-:W-:Y:S01]  /*71e0*/  IMAD.U32 R6, RZ, RZ, UR6 ;  /* 0x00000006ff067e24 */ /* 0x000fe2000f8e00ff */
[----:B-----5:R-:W-:Y:S01]  /*71f0*/  MOV R11, UR5 ;  /* 0x00000005000b7c02 */ /* 0x020fe20008000f00 */
[----:B------:R-:W-:Y:S02]  /*7200*/  IMAD.U32 R10, RZ, RZ, UR4 ;  /* 0x00000004ff0a7e24 */ /* 0x000fe4000f8e00ff */
[----:B------:R-:W-:Y:S07]  /*7210*/  LEPC R20, `(.L_x_127) ;  /* 0x000000001014794e */ /* 0x000fee0000000000 */
[----:B---34-:R-:W-:Y:S05]  /*7220*/  CALL.ABS.NOINC R2 ;  /* 0x0000000002007343 */ /* 0x018fea0003c00000 */
.L_x_127:
[----:B------:R-:W-:Y:S01]  /*7230*/  ISETP.NE.AND P0, PT, R70, RZ, PT ;  /* 0x000000ff4600720c */ /* 0x000fe20003f05270 */
[----:B------:R-:W-:Y:S05]  /*7240*/  WARPSYNC.ALL ;  /* 0x0000000000007948 */ /* 0x000fea0003800000 */
[----:B------:R-:W-:Y:S01]  /*7250*/  R2UR UR4, R34 ;  /* 0x00000000220472ca */ /* 0x000fe200000e0000 */
[----:B------:R-:W-:Y:S01]  /*7260*/  BSSY.RECONVERGENT B0, `(.L_x_128) ;  /* 0x0000056000007945 */ /* 0x000fe20003800200 */
[C---:B----4-:R-:W-:Y:S02]  /*7270*/  SHF.L.U32 R20, R40.reuse, 0x10, RZ ;  /* 0x0000001028147819 */ /* 0x050fe400000006ff */
[----:B------:R-:W-:Y:S02]  /*7280*/  LOP3.LUT R21, R40, 0xffff0000, RZ, 0xc0, !PT ;  /* 0xffff000028157812 */ /* 0x000fe400078ec0ff */
[C---:B------:R-:W-:Y:S02]  /*7290*/  SHF.L.U32 R34, R41.reuse, 0x10, RZ ;  /* 0x0000001029227819 */ /* 0x040fe400000006ff */
[----:B------:R-:W-:Y:S02]  /*72a0*/  R2UR UR5, R44 ;  /* 0x000000002c0572ca */ /* 0x000fe400000e0000 */
[----:B------:R-:W-:Y:S02]  /*72b0*/  LOP3.LUT R36, R41, 0xffff0000, RZ, 0xc0, !PT ;  /* 0xffff000029247812 */ /* 0x000fe400078ec0ff */
[C---:B------:R-:W-:Y:S01]  /*72c0*/  SHF.L.U32 R37, R42.reuse, 0x10, RZ ;  /* 0x000000102a257819 */ /* 0x040fe200000006ff */
[----:B------:R-:W1:Y:S01]  /*72d0*/  LDTM.16dp256bit.x4 R4, tmem[UR4+0x20] ;  /* 0x00002004000479ee */ /* 0x000e620008120000 */
[----:B------:R-:W-:Y:S01]  /*72e0*/  LOP3.LUT R38, R42, 0xffff0000, RZ, 0xc0, !PT ;  /* 0xffff00002a267812 */ /* 0x000fe200078ec0ff */
[----:B------:R-:W-:Y:S01]  /*72f0*/  NOP ;  /* 0x0000000000007918 */ /* 0x000fe20000000000 */
[C---:B------:R-:W-:Y:S02]  /*7300*/  SHF.L.U32 R39, R43.reuse, 0x10, RZ ;  /* 0x000000102b277819 */ /* 0x040fe400000006ff */
[----:B------:R-:W-:Y:S02]  /*7310*/  LOP3.LUT R40, R43, 0xffff0000, RZ, 0xc0, !PT ;  /* 0xffff00002b287812 */ /* 0x000fe400078ec0ff */
[C---:B------:R-:W-:Y:S01]  /*7320*/  SHF.L.U32 R41, R48.reuse, 0x10, RZ ;  /* 0x0000001030297819 */ /* 0x040fe200000006ff */
[----:B------:R-:W-:Y:S01]  /*7330*/  UIADD3 UR5, UPT, UPT, UR5, 0x220, URZ ;  /* 0x0000022005057890 */ /* 0x000fe2000fffe0ff */
[----:B------:R-:W-:Y:S02]  /*7340*/  LOP3.LUT R42, R48, 0xffff0000, RZ, 0xc0, !PT ;  /* 0xffff0000302a7812 */ /* 0x000fe400078ec0ff */
[C---:B------:R-:W-:Y:S01]  /*7350*/  SHF.L.U32 R43, R49.reuse, 0x10, RZ ;  /* 0x00000010312b7819 */ /* 0x040fe200000006ff */
[----:B------:R-:W-:Y:S01]  /*7360*/  UPRMT UR5, UR37, 0x654, UR5 ;  /* 0x0000065425057896 */ /* 0x000fe20008000005 */
[----:B------:R-:W-:Y:S02]  /*7370*/  LOP3.LUT R44, R49, 0xffff0000, RZ, 0xc0, !PT ;  /* 0xffff0000312c7812 */ /* 0x000fe400078ec0ff */
[C---:B------:R-:W-:Y:S02]  /*7380*/  SHF.L.U32 R45, R50.reuse, 0x10, RZ ;  /* 0x00000010322d7819 */ /* 0x040fe400000006ff */
[----:B------:R-:W-:Y:S02]  /*7390*/  LOP3.LUT R46, R50, 0xffff0000, RZ, 0xc0, !PT ;  /* 0xffff0000322e7812 */ /* 0x000fe400078ec0ff */
[C---:B------:R-:W-:Y:S02]  /*73a0*/  SHF.L.U32 R47, R51.reuse, 0x10, RZ ;  /* 0x00000010332f7819 */ /* 0x040fe400000006ff */
[----:B-1----:R-:W-:Y:S01]  /*73b0*/  SYNCS.ARRIVE.TRANS64.RED.A1T0 RZ, [UR5], RZ ;  /* 0x000000ffffff79a7 */ /* 0x002fe20008100405 */
[----:B------:R-:W-:Y:S01]  /*73c0*/  LOP3.LUT R48, R51, 0xffff0000, RZ, 0xc0, !PT ;  /* 0xffff000033307812 */ /* 0x000fe200078ec0ff */
[C---:B------:R-:W-:Y:S01]  /*73d0*/  FMUL R4, R33.reuse, R4 ;  /* 0x0000000421047220 */ /* 0x040fe20000400000 */
[C---:B------:R-:W-:Y:S01]  /*73e0*/  FMUL R5, R33.reuse, R5 ;  /* 0x0000000521057220 */ /* 0x040fe20000400000 */
[C---:B------:R-:W-:Y:S01]  /*73f0*/  FMUL R6, R33.reuse, R6 ;  /* 0x0000000621067220 */ /* 0x040fe20000400000 */
[----:B------:R-:W-:Y:S01]  /*7400*/  FMUL R7, R33, R7 ;  /* 0x0000000721077220 */ /* 0x000fe20000400000 */
[C---:B------:R-:W-:Y:S01]  /*7410*/  FFMA R4, R35.reuse, R20, R4 ;  /* 0x0000001423047223 */ /* 0x040fe20000000004 */
[C---:B------:R-:W-:Y:S01]  /*7420*/  FFMA R5, R35.reuse, R21, R5 ;  /* 0x0000001523057223 */ /* 0x040fe20000000005 */
[C---:B------:R-:W-:Y:S01]  /*7430*/  FFMA R6, R35.reuse, R34, R6 ;  /* 0x0000002223067223 */ /* 0x040fe20000000006 */
[----:B------:R-:W-:Y:S01]  /*7440*/  FFMA R7, R35, R36, R7 ;  /* 0x0000002423077223 */ /* 0x000fe20000000007 */
[C---:B------:R-:W-:Y:S01]  /*7450*/  FMUL R8, R33.reuse, R8 ;  /* 0x0000000821087220 */ /* 0x040fe20000400000 */
[----:B------:R-:W-:Y:S01]  /*7460*/  FMUL R9, R33, R9 ;  /* 0x0000000921097220 */ /* 0x000fe20000400000 */
[----:B------:R-:W-:Y:S01]  /*7470*/  F2FP.BF16.F32.PACK_AB R4, R5, R4 ;  /* 0x000000040504723e */ /* 0x000fe200000010ff */
[----:B------:R-:W-:Y:S01]  /*7480*/  FMUL R10, R33, R10 ;  /* 0x0000000a210a7220 */ /* 0x000fe20000400000 */
[----:B------:R-:W-:Y:S01]  /*7490*/  F2FP.BF16.F32.PACK_AB R5, R7, R6 ;  /* 0x000000060705723e */ /* 0x000fe200000010ff */
[C---:B------:R-:W-:Y:S01]  /*74a0*/  FFMA R8, R35.reuse, R37, R8 ;  /* 0x0000002523087223 */ /* 0x040fe20000000008 */
[----:B------:R-:W-:Y:S01]  /*74b0*/  FFMA R9, R35, R38, R9 ;  /* 0x0000002623097223 */ /* 0x000fe20000000009 */
[C---:B------:R-:W-:Y:S01]  /*74c0*/  FMUL R11, R33.reuse, R11 ;  /* 0x0000000b210b7220 */ /* 0x040fe20000400000 */
[C---:B------:R-:W-:Y:S01]  /*74d0*/  FMUL R0, R33.reuse, R12 ;  /* 0x0000000c21007220 */ /* 0x040fe20000400000 */
[----:B------:R-:W-:Y:S01]  /*74e0*/  FMUL R2, R33, R13 ;  /* 0x0000000d21027220 */ /* 0x000fe20000400000 */
[----:B------:R-:W-:Y:S01]  /*74f0*/  FFMA R10, R35, R39, R10 ;  /* 0x00000027230a7223 */ /* 0x000fe2000000000a */
[----:B------:R-:W-:Y:S01]  /*7500*/  FMUL R3, R33, R14 ;  /* 0x0000000e21037220 */ /* 0x000fe20000400000 */
[----:B------:R-:W-:Y:S01]  /*7510*/  F2FP.BF16.F32.PACK_AB R6, R9, R8 ;  /* 0x000000080906723e */ /* 0x000fe200000010ff */
[----:B------:R-:W-:Y:S01]  /*7520*/  FFMA R11, R35, R40, R11 ;  /* 0x00000028230b7223 */ /* 0x000fe2000000000b */
[C---:B------:R-:W-:Y:S01]  /*7530*/  FMUL R15, R33.reuse, R15 ;  /* 0x0000000f210f7220 */ /* 0x040fe20000400000 */
[----:B------:R-:W-:Y:S01]  /*7540*/  FMUL R12, R33, R16 ;  /* 0x00000010210c7220 */ /* 0x000fe20000400000 */
[----:B------:R-:W-:Y:S01]  /*7550*/  FFMA R0, R35, R41, R0 ;  /* 0x0000002923007223 */ /* 0x000fe20000000000 */
[----:B------:R-:W-:Y:S01]  /*7560*/  MOV R8, UR43 ;  /* 0x0000002b00087c02 */ /* 0x000fe20008000f00 */
[----:B------:R-:W-:Y:S01]  /*7570*/  FMUL R13, R33, R17 ;  /* 0x00000011210d7220 */ /* 0x000fe20000400000 */
[----:B------:R-:W-:Y:S01]  /*7580*/  FFMA R2, R35, R42, R2 ;  /* 0x0000002a23027223 */ /* 0x000fe20000000002 */
[----:B------:R-:W-:Y:S01]  /*7590*/  FMUL R14, R33, R18 ;  /* 0x00000012210e7220 */ /* 0x000fe20000400000 */
[C---:B------:R-:W-:Y:S01]  /*75a0*/  FFMA R3, R35.reuse, R43, R3 ;  /* 0x0000002b23037223 */ /* 0x040fe20000000003 */
[----:B------:R-:W-:Y:S01]  /*75b0*/  FFMA R15, R35, R44, R15 ;  /* 0x0000002c230f7223 */ /* 0x000fe2000000000f */
[----:B------:R-:W-:Y:S01]  /*75c0*/  FMUL R19, R33, R19 ;  /* 0x0000001321137220 */ /* 0x000fe20000400000 */
[C---:B------:R-:W-:Y:S01]  /*75d0*/  FFMA R12, R35.reuse, R45, R12 ;  /* 0x0000002d230c7223 */ /* 0x040fe2000000000c */
[----:B------:R-:W-:Y:S01]  /*75e0*/  LEA R8, R8, R64, 0xb ;  /* 0x0000004008087211 */ /* 0x000fe200078e58ff */
        /* <DEDUP_REMOVED lines=22> */
[----:B------:R-:W-:Y:S02]  /*7750*/  UIADD3 UR5, UPT, UPT, UR41, 0x20, URZ ;  /* 0x0000002029057890 */ /* 0x000fe4000fffe0ff */
[----:B------:R-:W-:Y:S02]  /*7760*/  UIADD3 UR4, UPT, UPT, UR10, 0x400, URZ ;  /* 0x000004000a047890 */ /* 0x000fe4000fffe0ff */
[----:B------:R-:W-:Y:S01]  /*7770*/  UIADD3.X UR9, UPT, UPT, URZ, UR55, URZ, UP0, !UPT ;  /* 0x00000037ff097290 */ /* 0x000fe200087fe4ff */
[----:B------:R-:W-:Y:S01]  /*7780*/  UMOV UR6, UR42 ;  /* 0x0000002a00067c82 */ /* 0x000fe20008000000 */
[----:B------:R-:W-:Y:S07]  /*7790*/  UMOV UR7, UR36 ;  /* 0x0000002400077c82 */ /* 0x000fee0008000000 */
[----:B------:R2:W-:Y:S02]  /*77a0*/  UTMASTG.3D [UR4], [UR8] ;  /* 0x00000004080073b5 */ /* 0x0005e40008010000 */
[----:B--2---:R0:W-:Y:S02]  /*77b0*/  UTMACMDFLUSH ;  /* 0x00000000000079b7 */ /* 0x0041e40000000000 */
.L_x_129:
[----:B------:R-:W-:Y:S05]  /*77c0*/  BSYNC.RECONVERGENT B0 ;  /* 0x0000000000007941 */ /* 0x000fea0003800200 */
.L_x_128:
[----:B------:R-:W-:Y:S01]  /*77d0*/  UIADD3 UR43, UPT, UPT, UR43, 0x1, URZ ;  /* 0x000000012b2b7890 */ /* 0x000fe2000fffe0ff */
[----:B------:R-:W-:Y:S03]  /*77e0*/  BSSY.RECONVERGENT B0, `(.L_x_130) ;  /* 0x0000008000007945 */ /* 0x000fe60003800200 */
[----:B------:R-:W-:Y:S04]  /*77f0*/  UISETP.NE.AND UP0, UPT, UR43, 0x3, UPT ;  /* 0x000000032b00788c */ /* 0x000fe8000bf05270 */
[----:B------:R-:W-:Y:S02]  /*7800*/  UISETP.EQ.XOR UP1, UPT, UR40, 0x3, !UP0 ;  /* 0x000000032800788c */ /* 0x000fe4000c722a70 */
[----:B------:R-:W-:Y:S02]  /*7810*/  USEL UR56, UR43, URZ, UP0 ;  /* 0x000000ff2b387287 */ /* 0x000fe40008000000 */
[----:B------:R-:W-:Y:S04]  /*7820*/  USEL UR4, URZ, 0x1, !UP1 ;  /* 0x00000001ff047887 */ /* 0x000fe8000c800000 */
[----:B------:R-:W-:Y:S01]  /*7830*/  ULOP3.LUT UR51, UR51, UR4, URZ, 0x3c, !UPT ;  /* 0x0000000433337292 */ /* 0x000fe2000f8e3cff */
[----:B------:R-:W-:Y:S11]  /*7840*/  @P0 BRA `(.L_x_131) ;  /* 0x0000000000040947 */ /* 0x000ff60003800000 */
[----:B------:R-:W-:Y:S04]  /*7850*/  DEPBAR.LE SB0, 0x1 ;  /* 0x000080400000791a */ /* 0x000fe80000000000 */
.L_x_131:
[----:B------:R-:W-:Y:S05]  /*7860*/  BSYNC.RECONVERGENT B0 ;  /* 0x0000000000007941 */ /* 0x000fea0003800200 */
.L_x_130:
[----:B------:R-:W-:Y:S01]  /*7870*/  BAR.SYNC.DEFER_BLOCKING 0x1, 0x80 ;  /* 0x0042000000007b1d */ /* 0x000fe20000010000 */
[----:B------:R-:W-:Y:S01]  /*7880*/  UISETP.NE.AND UP0, UPT, UR50, -0x2, UPT ;  /* 0xfffffffe3200788c */ /* 0x000fe2000bf05270 */
[----:B------:R-:W-:Y:S08]  /*7890*/  IADD3 R31, PT, PT, R31, 0x1, RZ ;  /* 0x000000011f1f7810 */ /* 0x000ff00007ffe0ff */
[----:B------:R-:W-:Y:S05]  /*78a0*/  BRA.U !UP0, `(.L_x_132) ;  /* 0x0000000108287547 */ /* 0x000fea000b800000 */
[----:B------:R-:W-:Y:S01]  /*78b0*/  ISETP.NE.AND P0, PT, R74, RZ, PT ;  /* 0x000000ff4a00720c */ /* 0x000fe20003f05270 */
[----:B------:R-:W-:Y:S01]  /*78c0*/  IMAD.U32 R2, RZ, RZ, UR49 ;  /* 0x00000031ff027e24 */ /* 0x000fe2000f8e00ff */
[----:B------:R-:W-:Y:S01]  /*78d0*/  UIADD3 UR49, UPT, UPT, UR49, 0x1, URZ ;  /* 0x0000000131317890 */ /* 0x000fe2000fffe0ff */
[----:B------:R-:W-:Y:S03]  /*78e0*/  IMAD.U32 R0, RZ, RZ, UR37 ;  /* 0x00000025ff007e24 */ /* 0x000fe6000f8e00ff */
[----:B------:R-:W-:Y:S04]  /*78f0*/  UISETP.NE.AND UP0, UPT, UR49, 0x3, UPT ;  /* 0x000000033100788c */ /* 0x000fe8000bf05270 */
[----:B------:R-:W-:Y:S03]  /*7900*/  USEL UR49, UR49, URZ, UP0 ;  /* 0x000000ff31317287 */ /* 0x000fe60008000000 */
[----:B------:R-:W-:Y:S05]  /*7910*/  @P0 LEA R2, R2, UR48, 0x3 ;  /* 0x0000003002020c11 */ /* 0x000fea000f8e18ff */
[----:B------:R-:W-:Y:S05]  /*7920*/  @P0 VIADD R2, R2, 0x1b8 ;  /* 0x000001b802020836 */ /* 0x000fea0000000000 */
[----:B------:R-:W-:Y:S04]  /*7930*/  @P0 PRMT R0, R0, 0x654, R2 ;  /* 0x0000065400000816 */ /* 0x000fe80000000002 */
[----:B------:R2:W-:Y:S03]  /*7940*/  @P0 SYNCS.ARRIVE.TRANS64.RED.A1T0 RZ, [R0+URZ], RZ ;  /* 0x000000ff00ff09a7 */ /* 0x0005e600081004ff */
.L_x_132:
[----:B------:R-:W-:Y:S01]  /*7950*/  ISETP.NE.AND P2, PT, R71, RZ, PT ;  /* 0x000000ff4700720c */ /* 0x000fe20003f45270 */
[----:B------:R-:W-:Y:S01]  /*7960*/  UIADD3 UR50, UPT, UPT, UR50, 0x2, URZ ;  /* 0x0000000232327890 */ /* 0x000fe2000fffe0ff */
[----:B------:R-:W-:Y:S01]  /*7970*/  ISETP.NE.AND P0, PT, R73, 0x2, PT ;  /* 0x000000024900780c */ /* 0x000fe20003f05270 */
[----:B------:R-:W-:Y:S01]  /*7980*/  IMAD.IADD R20, R29, 0x1, R58 ;  /* 0x000000011d147824 */ /* 0x000fe200078e023a */
[----:B------:R-:W-:Y:S01]  /*7990*/  ISETP.NE.AND P1, PT, R31, 0x4, PT ;  /* 0x000000041f00780c */ /* 0x000fe20003f25270 */
[----:B------:R-:W-:Y:S01]  /*79a0*/  IMAD.IADD R21, R30, 0x1, R59 ;  /* 0x000000011e157824 */ /* 0x000fe200078e023b */
[----:B------:R-:W-:Y:S02]  /*79b0*/  SEL R2, RZ, 0x1, P0 ;  /* 0x00000001ff027807 */ /* 0x000fe40000000000 */
[----:B--2---:R-:W-:Y:S02]  /*79c0*/  SEL R0, RZ, 0x1, P1 ;  /* 0x00000001ff007807 */ /* 0x004fe40000800000 */
[----:B------:R-:W-:Y:S02]  /*79d0*/  LOP3.LUT R67, R67, R2, RZ, 0x3c, !PT ;  /* 0x0000000243437212 */ /* 0x000fe400078e3cff */
[----:B------:R-:W-:Y:S02]  /*79e0*/  LOP3.LUT R68, R68, R0, RZ, 0x3c, !PT ;  /* 0x0000000044447212 */ /* 0x000fe400078e3cff */
[----:B------:R-:W-:Y:S02]  /*79f0*/  @P2 R2UR UR36, R66 ;  /* 0x00000000422422ca */ /* 0x000fe400000e0000 */
[----:B------:R-:W-:Y:S02]  /*7a00*/  SEL R73, R73, RZ, P0 ;  /* 0x000000ff49497207 */ /* 0x000fe40000000000 */
[----:B------:R-:W-:Y:S01]  /*7a10*/  SEL R31, R31, RZ, P1 ;  /* 0x000000ff1f1f7207 */ /* 0x000fe20000800000 */
[----:B------:R-:W-:Y:S10]  /*7a20*/  @P2 BRA `(.L_x_133) ;  /* 0xffffffdc00e02947 */ /* 0x000ff4000383ffff */
[----:B------:R-:W-:-:S09]  /*7a30*/  UISETP.NE.AND UP0, UPT, UR53, URZ, UPT ;  /* 0x000000ff3500728c */ /* 0x000fd2000bf05270 */
[----:B------:R-:W-:Y:S05]  /*7a40*/  BRA.U !UP0, `(.L_x_134) ;  /* 0x0000000108487547 */ /* 0x000fea000b800000 */
[----:B------:R-:W2:Y:S02]  /*7a50*/  LDCU.64 UR4, c[0x0][0x890] ;  /* 0x00011200ff0477ac */ /* 0x000ea40008000a00 */
[----:B--2---:R-:W-:-:S04]  /*7a60*/  UISETP.NE.U32.AND UP0, UPT, UR4, URZ, UPT ;  /* 0x000000ff0400728c */ /* 0x004fc8000bf05070 */
[----:B------:R-:W-:-:S09]  /*7a70*/  UISETP.NE.AND.EX UP0, UPT, UR5, URZ, UPT, UP0 ;  /* 0x000000ff0500728c */ /* 0x000fd2000bf05300 */
[----:B------:R-:W-:Y:S05]  /*7a80*/  BRA.U UP0, `(.L_x_135) ;  /* 0x00000001000c7547 */ /* 0x000fea000b800000 */
[----:B------:R-:W-:-:S13]  /*7a90*/  FSETP.NEU.AND P0, PT, R35, RZ, PT ;  /* 0x000000ff2300720b */ /* 0x000fda0003f0d000 */
[----:B------:R-:W-:Y:S05]  /*7aa0*/  @!P0 EXIT ;  /* 0x000000000000894d */ /* 0x000fea0003800000 */
[----:B------:R-:W-:Y:S05]  /*7ab0*/  BRA `(.L_x_134) ;  /* 0x00000000002c7947 */ /* 0x000fea0003800000 */
.L_x_135:
[----:B------:R-:W-:Y:S01]  /*7ac0*/  ISETP.NE.AND P0, PT, R72, RZ, PT ;  /* 0x000000ff4800720c */ /* 0x000fe20003f05270 */
[----:B------:R-:W-:-:S12]  /*7ad0*/  BSSY.RECONVERGENT B0, `(.L_x_134) ;  /* 0x0000009000007945 */ /* 0x000fd80003800200 */
[----:B------:R-:W-:Y:S05]  /*7ae0*/  @P0 BRA `(.L_x_136) ;  /* 0x0000000000140947 */ /* 0x000fea0003800000 */
[----:B------:R-:W2:Y:S02]  /*7af0*/  LDCU.64 UR4, c[0x0][0x888] ;  /* 0x00011100ff0477ac */ /* 0x000ea40008000a00 */
[----:B--2---:R-:W-:-:S04]  /*7b00*/  ISETP.NE.U32.AND P0, PT, RZ, UR4, PT ;  /* 0x00000004ff007c0c */ /* 0x004fc8000bf05070 */
[----:B------:R-:W-:-:S13]  /*7b10*/  ISETP.NE.AND.EX P0, PT, RZ, UR5, PT, P0 ;  /* 0x00000005ff007c0c */ /* 0x000fda000bf05300 */
[----:B------:R-:W-:Y:S05]  /*7b20*/  @!P0 EXIT ;  /* 0x000000000000894d */ /* 0x000fea0003800000 */
[----:B------:R-:W-:Y:S05]  /*7b30*/  BRA `(.L_x_137) ;  /* 0x0000000000087947 */ /* 0x000fea0003800000 */
.L_x_136:
[----:B------:R-:W-:-:S13]  /*7b40*/  FSETP.NEU.AND P0, PT, R35, RZ, PT ;  /* 0x000000ff2300720b */ /* 0x000fda0003f0d000 */
[----:B------:R-:W-:Y:S05]  /*7b50*/  @!P0 EXIT ;  /* 0x000000000000894d */ /* 0x000fea0003800000 */
.L_x_137:
[----:B------:R-:W-:Y:S05]  /*7b60*/  BSYNC.RECONVERGENT B0 ;  /* 0x0000000000007941 */ /* 0x000fea0003800200 */
.L_x_134:
[----:B------:R-:W-:Y:S01]  /*7b70*/  ULEA UR4, UR49, UR48, 0x3 ;  /* 0x0000003031047291 */ /* 0x000fe2000f8e18ff */
[----:B------:R-:W-:-:S04]  /*7b80*/  DEPBAR.LE SB0, 0x0 ;  /* 0x000080000000791a */ /* 0x000fc80000000000 */
[----:B------:R-:W-:-:S04]  /*7b90*/  UIADD3 UR4, UPT, UPT, UR4, 0x1b8, URZ ;  /* 0x000001b804047890 */ /* 0x000fc8000fffe0ff */
[----:B------:R-:W-:-:S09]  /*7ba0*/  UPRMT UR4, UR37, 0x654, UR4 ;  /* 0x0000065425047896 */ /* 0x000fd20008000004 */
[----:B------:R-:W-:Y:S01]  /*7bb0*/  SYNCS.ARRIVE.TRANS64.RED.A1T0 RZ, [UR4], RZ ;  /* 0x000000ffffff79a7 */ /* 0x000fe20008100404 */
[----:B------:R-:W-:Y:S05]  /*7bc0*/  EXIT ;  /* 0x000000000000794d */ /* 0x000fea0003800000 */
.L_x_20:
[----:B--2---:R2:W1:Y:S02]  /*7bd0*/  SYNCS.PHASECHK.TRANS64.TRYWAIT P0, [R2+URZ+0x250], R3 ;  /* 0x00025003020075a7 */ /* 0x00446400080011ff */
[----:B-1----:R-:W-:Y:S05]  /*7be0*/  @!P0 NANOSLEEP.SYNCS 0x989680 ;  /* 0x009896800000895d */ /* 0x002fea0003900000 */
[----:B------:R-:W1:Y:S02]  /*7bf0*/  @!P0 SYNCS.PHASECHK.TRANS64 P0, [R2+URZ+0x250], R3 ;  /* 0x00025003020085a7 */ /* 0x000e6400080010ff */
[----:B-1----:R-:W-:Y:S05]  /*7c00*/  @!P0 BRA `(.L_x_20) ;  /* 0xfffffffc00f08947 */ /* 0x002fea000383ffff */
[----:B------:R-:W-:Y:S05]  /*7c10*/  BRA `(.L_x_138) ;  /* 0xffffff9c00247947 */ /* 0x000fea000383ffff */
.L_x_23:
[----:B-1----:R-:W-:-:S07]  /*7c20*/  MOV R2, UR33 ;  /* 0x0000002100027c02 */ /* 0x002fce0008000f00 */
.L_x_139:
[----:B-1----:R1:W2:Y:S02]  /*7c30*/  SYNCS.PHASECHK.TRANS64.TRYWAIT P0, [R2+URZ+0xd0], R4 ;  /* 0x0000d004020075a7 */ /* 0x0022a400080011ff */
[----:B--2---:R-:W-:Y:S05]  /*7c40*/  @!P0 NANOSLEEP.SYNCS 0x989680 ;  /* 0x009896800000895d */ /* 0x004fea0003900000 */
[----:B------:R-:W2:Y:S02]  /*7c50*/  @!P0 SYNCS.PHASECHK.TRANS64 P0, [R2+URZ+0xd0], R4 ;  /* 0x0000d004020085a7 */ /* 0x000ea400080010ff */
[----:B--2---:R-:W-:Y:S05]  /*7c60*/  @!P0 BRA `(.L_x_139) ;  /* 0xfffffffc00f08947 */ /* 0x004fea000383ffff */
[----:B------:R-:W-:Y:S05]  /*7c70*/  BRA `(.L_x_22) ;  /* 0xffffff9c00747947 */ /* 0x000fea000383ffff */
.L_x_29:
[----:B-1----:R-:W-:-:S07]  /*7c80*/  MOV R2, UR17 ;  /* 0x0000001100027c02 */ /* 0x002fce0008000f00 */
.L_x_140:
[----:B-1----:R1:W2:Y:S02]  /*7c90*/  SYNCS.PHASECHK.TRANS64.TRYWAIT P0, [R2+URZ+0xd0], R4 ;  /* 0x0000d004020075a7 */ /* 0x0022a400080011ff */
[----:B--2---:R-:W-:Y:S05]  /*7ca0*/  @!P0 NANOSLEEP.SYNCS 0x989680 ;  /* 0x009896800000895d */ /* 0x004fea0003900000 */
[----:B------:R-:W2:Y:S02]  /*7cb0*/  @!P0 SYNCS.PHASECHK.TRANS64 P0, [R2+URZ+0xd0], R4 ;  /* 0x0000d004020085a7 */ /* 0x000ea400080010ff */
[----:B--2---:R-:W-:Y:S05]  /*7cc0*/  @!P0 BRA `(.L_x_140) ;  /* 0xfffffffc00f08947 */ /* 0x004fea000383ffff */
[----:B------:R-:W-:Y:S05]  /*7cd0*/  BRA `(.L_x_28) ;  /* 0xffffffa000187947 */ /* 0x000fea000383ffff */
.L_x_33:
[----:B-1----:R1:W2:Y:S02]  /*7ce0*/  SYNCS.PHASECHK.TRANS64.TRYWAIT P0, [R2+URZ+0x1e0], R3 ;  /* 0x0001e003020075a7 */ /* 0x0022a400080011ff */
[----:B--2---:R-:W-:Y:S05]  /*7cf0*/  @!P0 NANOSLEEP.SYNCS 0x989680 ;  /* 0x009896800000895d */ /* 0x004fea0003900000 */
[----:B------:R-:W2:Y:S02]  /*7d00*/  @!P0 SYNCS.PHASECHK.TRANS64 P0, [R2+URZ+0x1e0], R3 ;  /* 0x0001e003020085a7 */ /* 0x000ea400080010ff */
[----:B--2---:R-:W-:Y:S05]  /*7d10*/  @!P0 BRA `(.L_x_33) ;  /* 0xfffffffc00f08947 */ /* 0x004fea000383ffff */
[----:B------:R-:W-:Y:S05]  /*7d20*/  BRA `(.L_x_141) ;  /* 0xffffffa000a47947 */ /* 0x000fea000383ffff */
.L_x_37:
[----:B----4-:R-:W-:-:S07]  /*7d30*/  MOV R0, UR5 ;  /* 0x0000000500007c02 */ /* 0x010fce0008000f00 */
.L_x_142:
[----:B-1----:R1:W2:Y:S02]  /*7d40*/  SYNCS.PHASECHK.TRANS64.TRYWAIT P0, [R0+URZ], R2 ;  /* 0x00000002000075a7 */ /* 0x0022a400080011ff */
[----:B--2---:R-:W-:Y:S05]  /*7d50*/  @!P0 NANOSLEEP.SYNCS 0x989680 ;  /* 0x009896800000895d */ /* 0x004fea0003900000 */
[----:B------:R-:W2:Y:S02]  /*7d60*/  @!P0 SYNCS.PHASECHK.TRANS64 P0, [R0+URZ], R2 ;  /* 0x00000002000085a7 */ /* 0x000ea400080010ff */
[----:B--2---:R-:W-:Y:S05]  /*7d70*/  @!P0 BRA `(.L_x_142) ;  /* 0xfffffffc00f08947 */ /* 0x004fea000383ffff */
[----:B------:R-:W-:Y:S05]  /*7d80*/  BRA `(.L_x_143) ;  /* 0xffffffa800147947 */ /* 0x000fea000383ffff */
.L_x_38:
[----:B----4-:R-:W-:-:S07]  /*7d90*/  MOV R0, UR5 ;  /* 0x0000000500007c02 */ /* 0x010fce0008000f00 */
.L_x_144:
[----:B-1----:R1:W2:Y:S02]  /*7da0*/  SYNCS.PHASECHK.TRANS64.TRYWAIT P0, [R0+URZ], R3 ;  /* 0x00000003000075a7 */ /* 0x0022a400080011ff */
[----:B--2---:R-:W-:Y:S05]  /*7db0*/  @!P0 NANOSLEEP.SYNCS 0x989680 ;  /* 0x009896800000895d */ /* 0x004fea0003900000 */
[----:B------:R-:W2:Y:S02]  /*7dc0*/  @!P0 SYNCS.PHASECHK.TRANS64 P0, [R0+URZ], R3 ;  /* 0x00000003000085a7 */ /* 0x000ea400080010ff */
[----:B--2---:R-:W-:Y:S05]  /*7dd0*/  @!P0 BRA `(.L_x_144) ;  /* 0xfffffffc00f08947 */ /* 0x004fea000383ffff */
[----:B------:R-:W-:Y:S05]  /*7de0*/  BRA `(.L_x_145) ;  /* 0xffffffa800207947 */ /* 0x000fea000383ffff */
.L_x_39:
[----:B----4-:R-:W-:-:S07]  /*7df0*/  MOV R0, UR5 ;  /* 0x0000000500007c02 */ /* 0x010fce0008000f00 */
.L_x_146:
[----:B-1----:R1:W2:Y:S02]  /*7e00*/  SYNCS.PHASECHK.TRANS64.TRYWAIT P0, [R0+URZ], R3 ;  /* 0x00000003000075a7 */ /* 0x0022a400080011ff */
[----:B--2---:R-:W-:Y:S05]  /*7e10*/  @!P0 NANOSLEEP.SYNCS 0x989680 ;  /* 0x009896800000895d */ /* 0x004fea0003900000 */
[----:B------:R-:W2:Y:S02]  /*7e20*/  @!P0 SYNCS.PHASECHK.TRANS64 P0, [R0+URZ], R3 ;  /* 0x00000003000085a7 */ /* 0x000ea400080010ff */
[----:B--2---:R-:W-:Y:S05]  /*7e30*/  @!P0 BRA `(.L_x_146) ;  /* 0xfffffffc00f08947 */ /* 0x004fea000383ffff */
[----:B------:R-:W-:Y:S05]  /*7e40*/  BRA `(.L_x_147) ;  /* 0xffffffa8002c7947 */ /* 0x000fea000383ffff */
.L_x_40:
[----:B----4-:R-:W-:-:S07]  /*7e50*/  MOV R0, UR5 ;  /* 0x0000000500007c02 */ /* 0x010fce0008000f00 */
.L_x_148:
[----:B-1----:R1:W2:Y:S02]  /*7e60*/  SYNCS.PHASECHK.TRANS64.TRYWAIT P0, [R0+URZ], R3 ;  /* 0x00000003000075a7 */ /* 0x0022a400080011ff */
[----:B--2---:R-:W-:Y:S05]  /*7e70*/  @!P0 NANOSLEEP.SYNCS 0x989680 ;  /* 0x009896800000895d */ /* 0x004fea0003900000 */
[----:B------:R-:W2:Y:S02]  /*7e80*/  @!P0 SYNCS.PHASECHK.TRANS64 P0, [R0+URZ], R3 ;  /* 0x00000003000085a7 */ /* 0x000ea400080010ff */
[----:B--2---:R-:W-:Y:S05]  /*7e90*/  @!P0 BRA `(.L_x_148) ;  /* 0xfffffffc00f08947 */ /* 0x004fea000383ffff */
[----:B------:R-:W-:Y:S05]  /*7ea0*/  BRA `(.L_x_149) ;  /* 0xffffffa800387947 */ /* 0x000fea000383ffff */
.L_x_41:
[----:B----4-:R-:W-:-:S07]  /*7eb0*/  MOV R0, UR5 ;  /* 0x0000000500007c02 */ /* 0x010fce0008000f00 */
.L_x_150:
[----:B-1----:R1:W2:Y:S02]  /*7ec0*/  SYNCS.PHASECHK.TRANS64.TRYWAIT P0, [R0+URZ], R3 ;  /* 0x00000003000075a7 */ /* 0x0022a400080011ff */
[----:B--2---:R-:W-:Y:S05]  /*7ed0*/  @!P0 NANOSLEEP.SYNCS 0x989680 ;  /* 0x009896800000895d */ /* 0x004fea0003900000 */
[----:B------:R-:W2:Y:S02]  /*7ee0*/  @!P0 SYNCS.PHASECHK.TRANS64 P0, [R0+URZ], R3 ;  /* 0x00000003000085a7 */ /* 0x000ea400080010ff */
[----:B--2---:R-:W-:Y:S05]  /*7ef0*/  @!P0 BRA `(.L_x_150) ;  /* 0xfffffffc00f08947 */ /* 0x004fea000383ffff */
[----:B------:R-:W-:Y:S05]  /*7f00*/  BRA `(.L_x_151) ;  /* 0xffffffa800447947 */ /* 0x000fea000383ffff */
.L_x_42:
[----:B----4-:R-:W-:-:S07]  /*7f10*/  MOV R0, UR5 ;  /* 0x0000000500007c02 */ /* 0x010fce0008000f00 */
.L_x_152:
[----:B-1----:R1:W2:Y:S02]  /*7f20*/  SYNCS.PHASECHK.TRANS64.TRYWAIT P0, [R0+URZ], R3 ;  /* 0x00000003000075a7 */ /* 0x0022a400080011ff */
[----:B--2---:R-:W-:Y:S05]  /*7f30*/  @!P0 NANOSLEEP.SYNCS 0x989680 ;  /* 0x009896800000895d */ /* 0x004fea0003900000 */
[----:B------:R-:W2:Y:S02]  /*7f40*/  @!P0 SYNCS.PHASECHK.TRANS64 P0, [R0+URZ], R3 ;  /* 0x00000003000085a7 */ /* 0x000ea400080010ff */
[----:B--2---:R-:W-:Y:S05]  /*7f50*/  @!P0 BRA `(.L_x_152) ;  /* 0xfffffffc00f08947 */ /* 0x004fea000383ffff */
[----:B------:R-:W-:Y:S05]  /*7f60*/  BRA `(.L_x_153) ;  /* 0xffffffa800507947 */ /* 0x000fea000383ffff */
.L_x_43:
[----:B----4-:R-:W-:-:S07]  /*7f70*/  MOV R0, UR5 ;  /* 0x0000000500007c02 */ /* 0x010fce0008000f00 */
.L_x_154:
[----:B-1----:R1:W2:Y:S02]  /*7f80*/  SYNCS.PHASECHK.TRANS64.TRYWAIT P0, [R0+URZ], R3 ;  /* 0x00000003000075a7 */ /* 0x0022a400080011ff */
[----:B--2---:R-:W-:Y:S05]  /*7f90*/  @!P0 NANOSLEEP.SYNCS 0x989680 ;  /* 0x009896800000895d */ /* 0x004fea0003900000 */
[----:B------:R-:W2:Y:S02]  /*7fa0*/  @!P0 SYNCS.PHASECHK.TRANS64 P0, [R0+URZ], R3 ;  /* 0x00000003000085a7 */ /* 0x000ea400080010ff */
[----:B--2---:R-:W-:Y:S05]  /*7fb0*/  @!P0 BRA `(.L_x_154) ;  /* 0xfffffffc00f08947 */ /* 0x004fea000383ffff */
[----:B------:R-:W-:Y:S05]  /*7fc0*/  BRA `(.L_x_155) ;  /* 0xffffffa8005c7947 */ /* 0x000fea000383ffff */
.L_x_44:
[----:B----4-:R-:W-:-:S07]  /*7fd0*/  MOV R0, UR5 ;  /* 0x0000000500007c02 */ /* 0x010fce0008000f00 */
.L_x_156:
[----:B-1----:R1:W2:Y:S02]  /*7fe0*/  SYNCS.PHASECHK.TRANS64.TRYWAIT P0, [R0+URZ], R3 ;  /* 0x00000003000075a7 */ /* 0x0022a400080011ff */
[----:B--2---:R-:W-:Y:S05]  /*7ff0*/  @!P0 NANOSLEEP.SYNCS 0x989680 ;  /* 0x009896800000895d */ /* 0x004fea0003900000 */
[----:B------:R-:W2:Y:S02]  /*8000*/  @!P0 SYNCS.PHASECHK.TRANS64 P0, [R0+URZ], R3 ;  /* 0x00000003000085a7 */ /* 0x000ea400080010ff */
[----:B--2---:R-:W-:Y:S05]  /*8010*/  @!P0 BRA `(.L_x_156) ;  /* 0xfffffffc00f08947 */ /* 0x004fea000383ffff */
[----:B------:R-:W-:Y:S05]  /*8020*/  BRA `(.L_x_157) ;  /* 0xffffffa800687947 */ /* 0x000fea000383ffff */
.L_x_45:
[----:B----4-:R-:W-:-:S07]  /*8030*/  MOV R0, UR5 ;  /* 0x0000000500007c02 */ /* 0x010fce0008000f00 */
.L_x_158:
[----:B-1----:R1:W2:Y:S02]  /*8040*/  SYNCS.PHASECHK.TRANS64.TRYWAIT P0, [R0+URZ], R3 ;  /* 0x00000003000075a7 */ /* 0x0022a400080011ff */
[----:B--2---:R-:W-:Y:S05]  /*8050*/  @!P0 NANOSLEEP.SYNCS 0x989680 ;  /* 0x009896800000895d */ /* 0x004fea0003900000 */
[----:B------:R-:W2:Y:S02]  /*8060*/  @!P0 SYNCS.PHASECHK.TRANS64 P0, [R0+URZ], R3 ;  /* 0x00000003000085a7 */ /* 0x000ea400080010ff */
[----:B--2---:R-:W-:Y:S05]  /*8070*/  @!P0 BRA `(.L_x_158) ;  /* 0xfffffffc00f08947 */ /* 0x004fea000383ffff */
[----:B------:R-:W-:Y:S05]  /*8080*/  BRA `(.L_x_159) ;  /* 0xffffffa800747947 */ /* 0x000fea000383ffff */
.L_x_46:
[----:B----4-:R-:W-:-:S07]  /*8090*/  MOV R0, UR5 ;  /* 0x0000000500007c02 */ /* 0x010fce0008000f00 */
.L_x_160:
[----:B-1----:R1:W2:Y:S02]  /*80a0*/  SYNCS.PHASECHK.TRANS64.TRYWAIT P0, [R0+URZ], R3 ;  /* 0x00000003000075a7 */ /* 0x0022a400080011ff */
[----:B--2---:R-:W-:Y:S05]  /*80b0*/  @!P0 NANOSLEEP.SYNCS 0x989680 ;  /* 0x009896800000895d */ /* 0x004fea0003900000 */
[----:B------:R-:W2:Y:S02]  /*80c0*/  @!P0 SYNCS.PHASECHK.TRANS64 P0, [R0+URZ], R3 ;  /* 0x00000003000085a7 */ /* 0x000ea400080010ff */
[----:B--2---:R-:W-:Y:S05]  /*80d0*/  @!P0 BRA `(.L_x_160) ;  /* 0xfffffffc00f08947 */ /* 0x004fea000383ffff */
[----:B------:R-:W-:Y:S05]  /*80e0*/  BRA `(.L_x_161) ;  /* 0xffffffa800807947 */ /* 0x000fea000383ffff */
.L_x_47:
[----:B----4-:R-:W-:-:S07]  /*80f0*/  MOV R0, UR5 ;  /* 0x0000000500007c02 */ /* 0x010fce0008000f00 */
.L_x_162:
[----:B-1----:R1:W2:Y:S02]  /*8100*/  SYNCS.PHASECHK.TRANS64.TRYWAIT P0, [R0+URZ], R3 ;  /* 0x00000003000075a7 */ /* 0x0022a400080011ff */
[----:B--2---:R-:W-:Y:S05]  /*8110*/  @!P0 NANOSLEEP.SYNCS 0x989680 ;  /* 0x009896800000895d */ /* 0x004fea0003900000 */
[----:B------:R-:W2:Y:S02]  /*8120*/  @!P0 SYNCS.PHASECHK.TRANS64 P0, [R0+URZ], R3 ;  /* 0x00000003000085a7 */ /* 0x000ea400080010ff */
[----:B--2---:R-:W-:Y:S05]  /*8130*/  @!P0 BRA `(.L_x_162) ;  /* 0xfffffffc00f08947 */ /* 0x004fea000383ffff */
[----:B------:R-:W-:Y:S05]  /*8140*/  BRA `(.L_x_163) ;  /* 0xffffffa8008c7947 */ /* 0x000fea000383ffff */
.L_x_48:
[----:B----4-:R-:W-:-:S07]  /*8150*/  MOV R0, UR5 ;  /* 0x0000000500007c02 */ /* 0x010fce0008000f00 */
.L_x_164:
[----:B-1----:R1:W2:Y:S02]  /*8160*/  SYNCS.PHASECHK.TRANS64.TRYWAIT P0, [R0+URZ], R3 ;  /* 0x00000003000075a7 */ /* 0x0022a400080011ff */
[----:B--2---:R-:W-:Y:S05]  /*8170*/  @!P0 NANOSLEEP.SYNCS 0x989680 ;  /* 0x009896800000895d */ /* 0x004fea0003900000 */
[----:B------:R-:W2:Y:S02]  /*8180*/  @!P0 SYNCS.PHASECHK.TRANS64 P0, [R0+URZ], R3 ;  /* 0x00000003000085a7 */ /* 0x000ea400080010ff */
[----:B--2---:R-:W-:Y:S05]  /*8190*/  @!P0 BRA `(.L_x_164) ;  /* 0xfffffffc00f08947 */ /* 0x004fea000383ffff */
[----:B------:R-:W-:Y:S05]  /*81a0*/  BRA `(.L_x_165) ;  /* 0xffffffa800987947 */ /* 0x000fea000383ffff */
.L_x_49:
[----:B----4-:R-:W-:-:S07]  /*81b0*/  MOV R0, UR5 ;  /* 0x0000000500007c02 */ /* 0x010fce0008000f00 */
.L_x_166:
[----:B-1----:R1:W2:Y:S02]  /*81c0*/  SYNCS.PHASECHK.TRANS64.TRYWAIT P0, [R0+URZ], R3 ;  /* 0x00000003000075a7 */ /* 0x0022a400080011ff */
[----:B--2---:R-:W-:Y:S05]  /*81d0*/  @!P0 NANOSLEEP.SYNCS 0x989680 ;  /* 0x009896800000895d */ /* 0x004fea0003900000 */
[----:B------:R-:W2:Y:S02]  /*81e0*/  @!P0 SYNCS.PHASECHK.TRANS64 P0, [R0+URZ], R3 ;  /* 0x00000003000085a7 */ /* 0x000ea400080010ff */
[----:B--2---:R-:W-:Y:S05]  /*81f0*/  @!P0 BRA `(.L_x_166) ;  /* 0xfffffffc00f08947 */ /* 0x004fea000383ffff */
[----:B------:R-:W-:Y:S05]  /*8200*/  BRA `(.L_x_167) ;  /* 0xffffffa800a47947 */ /* 0x000fea000383ffff */
.L_x_50:
[----:B----4-:R-:W-:-:S07]  /*8210*/  MOV R0, UR5 ;  /* 0x0000000500007c02 */ /* 0x010fce0008000f00 */
.L_x_168:
[----:B-1----:R1:W2:Y:S02]  /*8220*/  SYNCS.PHASECHK.TRANS64.TRYWAIT P0, [R0+URZ], R3 ;  /* 0x00000003000075a7 */ /* 0x0022a400080011ff */
[----:B--2---:R-:W-:Y:S05]  /*8230*/  @!P0 NANOSLEEP.SYNCS 0x989680 ;  /* 0x009896800000895d */ /* 0x004fea0003900000 */
[----:B------:R-:W2:Y:S02]  /*8240*/  @!P0 SYNCS.PHASECHK.TRANS64 P0, [R0+URZ], R3 ;  /* 0x00000003000085a7 */ /* 0x000ea400080010ff */
[----:B--2---:R-:W-:Y:S05]  /*8250*/  @!P0 BRA `(.L_x_168) ;  /* 0xfffffffc00f08947 */ /* 0x004fea000383ffff */
[----:B------:R-:W-:Y:S05]  /*8260*/  BRA `(.L_x_169) ;  /* 0xffffffa800b07947 */ /* 0x000fea000383ffff */
.L_x_51:
[----:B----4-:R-:W-:-:S07]  /*8270*/  MOV R0, UR5 ;  /* 0x0000000500007c02 */ /* 0x010fce0008000f00 */
.L_x_170:
[----:B-1----:R1:W2:Y:S02]  /*8280*/  SYNCS.PHASECHK.TRANS64.TRYWAIT P0, [R0+URZ], R3 ;  /* 0x00000003000075a7 */ /* 0x0022a400080011ff */
[----:B--2---:R-:W-:Y:S05]  /*8290*/  @!P0 NANOSLEEP.SYNCS 0x989680 ;  /* 0x009896800000895d */ /* 0x004fea0003900000 */
[----:B------:R-:W2:Y:S02]  /*82a0*/  @!P0 SYNCS.PHASECHK.TRANS64 P0, [R0+URZ], R3 ;  /* 0x00000003000085a7 */ /* 0x000ea400080010ff */
[----:B--2---:R-:W-:Y:S05]  /*82b0*/  @!P0 BRA `(.L_x_170) ;  /* 0xfffffffc00f08947 */ /* 0x004fea000383ffff */
[----:B------:R-:W-:Y:S05]  /*82c0*/  BRA `(.L_x_171) ;  /* 0xffffffa800bc7947 */ /* 0x000fea000383ffff */
.L_x_52:
[----:B----4-:R-:W-:-:S07]  /*82d0*/  MOV R0, UR5 ;  /* 0x0000000500007c02 */ /* 0x010fce0008000f00 */
.L_x_172:
[----:B-1----:R1:W2:Y:S02]  /*82e0*/  SYNCS.PHASECHK.TRANS64.TRYWAIT P0, [R0+URZ], R3 ;  /* 0x00000003000075a7 */ /* 0x0022a400080011ff */
[----:B--2---:R-:W-:Y:S05]  /*82f0*/  @!P0 NANOSLEEP.SYNCS 0x989680 ;  /* 0x009896800000895d */ /* 0x004fea0003900000 */
[----:B------:R-:W2:Y:S02]  /*8300*/  @!P0 SYNCS.PHASECHK.TRANS64 P0, [R0+URZ], R3 ;  /* 0x00000003000085a7 */ /* 0x000ea400080010ff */
[----:B--2---:R-:W-:Y:S05]  /*8310*/  @!P0 BRA `(.L_x_172) ;  /* 0xfffffffc00f08947 */ /* 0x004fea000383ffff */
[----:B------:R-:W-:Y:S05]  /*8320*/  BRA `(.L_x_173) ;  /* 0xffffffa800c87947 */ /* 0x000fea000383ffff */
.L_x_53:
[----:B----4-:R-:W-:-:S07]  /*8330*/  MOV R0, UR5 ;  /* 0x0000000500007c02 */ /* 0x010fce0008000f00 */
.L_x_174:
[----:B-1----:R1:W2:Y:S02]  /*8340*/  SYNCS.PHASECHK.TRANS64.TRYWAIT P0, [R0+URZ], R3 ;  /* 0x00000003000075a7 */ /* 0x0022a400080011ff */
[----:B--2---:R-:W-:Y:S05]  /*8350*/  @!P0 NANOSLEEP.SYNCS 0x989680 ;  /* 0x009896800000895d */ /* 0x004fea0003900000 */
[----:B------:R-:W2:Y:S02]  /*8360*/  @!P0 SYNCS.PHASECHK.TRANS64 P0, [R0+URZ], R3 ;  /* 0x00000003000085a7 */ /* 0x000ea400080010ff */
[----:B--2---:R-:W-:Y:S05]  /*8370*/  @!P0 BRA `(.L_x_174) ;  /* 0xfffffffc00f08947 */ /* 0x004fea000383ffff */
[----:B------:R-:W-:Y:S05]  /*8380*/  BRA `(.L_x_175) ;  /* 0xffffffa800d47947 */ /* 0x000fea000383ffff */
.L_x_54:
[----:B----4-:R-:W-:-:S07]  /*8390*/  MOV R0, UR5 ;  /* 0x0000000500007c02 */ /* 0x010fce0008000f00 */
.L_x_176:
[----:B-1----:R1:W2:Y:S02]  /*83a0*/  SYNCS.PHASECHK.TRANS64.TRYWAIT P0, [R0+URZ], R3 ;  /* 0x00000003000075a7 */ /* 0x0022a400080011ff */
[----:B--2---:R-:W-:Y:S05]  /*83b0*/  @!P0 NANOSLEEP.SYNCS 0x989680 ;  /* 0x009896800000895d */ /* 0x004fea0003900000 */
[----:B------:R-:W2:Y:S02]  /*83c0*/  @!P0 SYNCS.PHASECHK.TRANS64 P0, [R0+URZ], R3 ;  /* 0x00000003000085a7 */ /* 0x000ea400080010ff */
[----:B--2---:R-:W-:Y:S05]  /*83d0*/  @!P0 BRA `(.L_x_176) ;  /* 0xfffffffc00f08947 */ /* 0x004fea000383ffff */
[----:B------:R-:W-:Y:S05]  /*83e0*/  BRA `(.L_x_177) ;  /* 0xffffffa800e07947 */ /* 0x000fea000383ffff */
.L_x_55:
[----:B----4-:R-:W-:-:S07]  /*83f0*/  MOV R0, UR5 ;  /* 0x0000000500007c02 */ /* 0x010fce0008000f00 */
.L_x_178:
[----:B-1----:R1:W2:Y:S02]  /*8400*/  SYNCS.PHASECHK.TRANS64.TRYWAIT P0, [R0+URZ], R3 ;  /* 0x00000003000075a7 */ /* 0x0022a400080011ff */
[----:B--2---:R-:W-:Y:S05]  /*8410*/  @!P0 NANOSLEEP.SYNCS 0x989680 ;  /* 0x009896800000895d */ /* 0x004fea0003900000 */
[----:B------:R-:W2:Y:S02]  /*8420*/  @!P0 SYNCS.PHASECHK.TRANS64 P0, [R0+URZ], R3 ;  /* 0x00000003000085a7 */ /* 0x000ea400080010ff */
[----:B--2---:R-:W-:Y:S05]  /*8430*/  @!P0 BRA `(.L_x_178) ;  /* 0xfffffffc00f08947 */ /* 0x004fea000383ffff */
[----:B------:R-:W-:Y:S05]  /*8440*/  BRA `(.L_x_179) ;  /* 0xffffffa800ec7947 */ /* 0x000fea000383ffff */
.L_x_56:
[----:B----4-:R-:W-:-:S07]  /*8450*/  MOV R0, UR5 ;  /* 0x0000000500007c02 */ /* 0x010fce0008000f00 */
.L_x_180:
[----:B-1----:R1:W2:Y:S02]  /*8460*/  SYNCS.PHASECHK.TRANS64.TRYWAIT P0, [R0+URZ], R3 ;  /* 0x00000003000075a7 */ /* 0x0022a400080011ff */
[----:B--2---:R-:W-:Y:S05]  /*8470*/  @!P0 NANOSLEEP.SYNCS 0x989680 ;  /* 0x009896800000895d */ /* 0x004fea0003900000 */
[----:B------:R-:W2:Y:S02]  /*8480*/  @!P0 SYNCS.PHASECHK.TRANS64 P0, [R0+URZ], R3 ;  /* 0x00000003000085a7 */ /* 0x000ea400080010ff */
[----:B--2---:R-:W-:Y:S05]  /*8490*/  @!P0 BRA `(.L_x_180) ;  /* 0xfffffffc00f08947 */ /* 0x004fea000383ffff */
[----:B------:R-:W-:Y:S05]  /*84a0*/  BRA `(.L_x_181) ;  /* 0xffffffa800f87947 */ /* 0x000fea000383ffff */
.L_x_57:
[----:B----4-:R-:W-:-:S07]  /*84b0*/  MOV R0, UR5 ;  /* 0x0000000500007c02 */ /* 0x010fce0008000f00 */
.L_x_182:
[----:B-1----:R1:W2:Y:S02]  /*84c0*/  SYNCS.PHASECHK.TRANS64.TRYWAIT P0, [R0+URZ], R3 ;  /* 0x00000003000075a7 */ /* 0x0022a400080011ff */
[----:B--2---:R-:W-:Y:S05]  /*84d0*/  @!P0 NANOSLEEP.SYNCS 0x989680 ;  /* 0x009896800000895d */ /* 0x004fea0003900000 */
[----:B------:R-:W2:Y:S02]  /*84e0*/  @!P0 SYNCS.PHASECHK.TRANS64 P0, [R0+URZ], R3 ;  /* 0x00000003000085a7 */ /* 0x000ea400080010ff */
[----:B--2---:R-:W-:Y:S05]  /*84f0*/  @!P0 BRA `(.L_x_182) ;  /* 0xfffffffc00f08947 */ /* 0x004fea000383ffff */
[----:B------:R-:W-:Y:S05]  /*8500*/  BRA `(.L_x_183) ;  /* 0xffffffac00047947 */ /* 0x000fea000383ffff */
.L_x_58:
[----:B----4-:R-:W-:-:S07]  /*8510*/  MOV R0, UR5 ;  /* 0x0000000500007c02 */ /* 0x010fce0008000f00 */
.L_x_184:
[----:B-1----:R1:W2:Y:S02]  /*8520*/  SYNCS.PHASECHK.TRANS64.TRYWAIT P0, [R0+URZ], R3 ;  /* 0x00000003000075a7 */ /* 0x0022a400080011ff */
[----:B--2---:R-:W-:Y:S05]  /*8530*/  @!P0 NANOSLEEP.SYNCS 0x989680 ;  /* 0x009896800000895d */ /* 0x004fea0003900000 */
[----:B------:R-:W2:Y:S02]  /*8540*/  @!P0 SYNCS.PHASECHK.TRANS64 P0, [R0+URZ], R3 ;  /* 0x00000003000085a7 */ /* 0x000ea400080010ff */
[----:B--2---:R-:W-:Y:S05]  /*8550*/  @!P0 BRA `(.L_x_184) ;  /* 0xfffffffc00f08947 */ /* 0x004fea000383ffff */
[----:B------:R-:W-:Y:S05]  /*8560*/  BRA `(.L_x_185) ;  /* 0xffffffac00107947 */ /* 0x000fea000383ffff */
.L_x_59:
[----:B----4-:R-:W-:-:S07]  /*8570*/  MOV R0, UR5 ;  /* 0x0000000500007c02 */ /* 0x010fce0008000f00 */
.L_x_186:
[----:B-1----:R1:W2:Y:S02]  /*8580*/  SYNCS.PHASECHK.TRANS64.TRYWAIT P0, [R0+URZ], R3 ;  /* 0x00000003000075a7 */ /* 0x0022a400080011ff */
[----:B--2---:R-:W-:Y:S05]  /*8590*/  @!P0 NANOSLEEP.SYNCS 0x989680 ;  /* 0x009896800000895d */ /* 0x004fea0003900000 */
[----:B------:R-:W2:Y:S02]  /*85a0*/  @!P0 SYNCS.PHASECHK.TRANS64 P0, [R0+URZ], R3 ;  /* 0x00000003000085a7 */ /* 0x000ea400080010ff */
[----:B--2---:R-:W-:Y:S05]  /*85b0*/  @!P0 BRA `(.L_x_186) ;  /* 0xfffffffc00f08947 */ /* 0x004fea000383ffff */
[----:B------:R-:W-:Y:S05]  /*85c0*/  BRA `(.L_x_187) ;  /* 0xffffffac001c7947 */ /* 0x000fea000383ffff */
.L_x_60:
[----:B----4-:R-:W-:-:S07]  /*85d0*/  MOV R0, UR5 ;  /* 0x0000000500007c02 */ /* 0x010fce0008000f00 */
.L_x_188:
[----:B-1----:R1:W2:Y:S02]  /*85e0*/  SYNCS.PHASECHK.TRANS64.TRYWAIT P0, [R0+URZ], R3 ;  /* 0x00000003000075a7 */ /* 0x0022a400080011ff */
[----:B--2---:R-:W-:Y:S05]  /*85f0*/  @!P0 NANOSLEEP.SYNCS 0x989680 ;  /* 0x009896800000895d */ /* 0x004fea0003900000 */
[----:B------:R-:W2:Y:S02]  /*8600*/  @!P0 SYNCS.PHASECHK.TRANS64 P0, [R0+URZ], R3 ;  /* 0x00000003000085a7 */ /* 0x000ea400080010ff */
[----:B--2---:R-:W-:Y:S05]  /*8610*/  @!P0 BRA `(.L_x_188) ;  /* 0xfffffffc00f08947 */ /* 0x004fea000383ffff */
[----:B------:R-:W-:Y:S05]  /*8620*/  BRA `(.L_x_189) ;  /* 0xffffffac00287947 */ /* 0x000fea000383ffff */
.L_x_61:
[----:B----4-:R-:W-:-:S07]  /*8630*/  MOV R0, UR5 ;  /* 0x0000000500007c02 */ /* 0x010fce0008000f00 */
.L_x_190:
[----:B-1----:R1:W2:Y:S02]  /*8640*/  SYNCS.PHASECHK.TRANS64.TRYWAIT P0, [R0+URZ], R3 ;  /* 0x00000003000075a7 */ /* 0x0022a400080011ff */
[----:B--2---:R-:W-:Y:S05]  /*8650*/  @!P0 NANOSLEEP.SYNCS 0x989680 ;  /* 0x009896800000895d */ /* 0x004fea0003900000 */
[----:B------:R-:W2:Y:S02]  /*8660*/  @!P0 SYNCS.PHASECHK.TRANS64 P0, [R0+URZ], R3 ;  /* 0x00000003000085a7 */ /* 0x000ea400080010ff */
[----:B--2---:R-:W-:Y:S05]  /*8670*/  @!P0 BRA `(.L_x_190) ;  /* 0xfffffffc00f08947 */ /* 0x004fea000383ffff */
[----:B------:R-:W-:Y:S05]  /*8680*/  BRA `(.L_x_191) ;  /* 0xffffffac00347947 */ /* 0x000fea000383ffff */
.L_x_64:
[----:B-1----:R1:W2:Y:S02]  /*8690*/  SYNCS.PHASECHK.TRANS64.TRYWAIT P0, [R0+URZ+0x240], R4 ;  /* 0x00024004000075a7 */ /* 0x0022a400080011ff */
[----:B--2---:R-:W-:Y:S05]  /*86a0*/  @!P0 NANOSLEEP.SYNCS 0x989680 ;  /* 0x009896800000895d */ /* 0x004fea0003900000 */
[----:B------:R-:W2:Y:S02]  /*86b0*/  @!P0 SYNCS.PHASECHK.TRANS64 P0, [R0+URZ+0x240], R4 ;  /* 0x00024004000085a7 */ /* 0x000ea400080010ff */
[----:B--2---:R-:W-:Y:S05]  /*86c0*/  @!P0 BRA `(.L_x_64) ;  /* 0xfffffffc00f08947 */ /* 0x004fea000383ffff */
[----:B------:R-:W-:Y:S05]  /*86d0*/  BRA `(.L_x_192) ;  /* 0xffffffac00907947 */ /* 0x000fea000383ffff */
.L_x_65:
[----:B------:R-:W-:-:S07]  /*86e0*/  MOV R0, UR5 ;  /* 0x0000000500007c02 */ /* 0x000fce0008000f00 */
.L_x_193:
[----:B-1----:R1:W2:Y:S02]  /*86f0*/  SYNCS.PHASECHK.TRANS64.TRYWAIT P0, [R0+URZ+0x1f0], R5 ;  /* 0x0001f005000075a7 */ /* 0x0022a400080011ff */
[----:B--2---:R-:W-:Y:S05]  /*8700*/  @!P0 NANOSLEEP.SYNCS 0x989680 ;  /* 0x009896800000895d */ /* 0x004fea0003900000 */
[----:B------:R-:W2:Y:S02]  /*8710*/  @!P0 SYNCS.PHASECHK.TRANS64 P0, [R0+URZ+0x1f0], R5 ;  /* 0x0001f005000085a7 */ /* 0x000ea400080010ff */
[----:B--2---:R-:W-:Y:S05]  /*8720*/  @!P0 BRA `(.L_x_193) ;  /* 0xfffffffc00f08947 */ /* 0x004fea000383ffff */
[----:B------:R-:W-:Y:S05]  /*8730*/  BRA `(.L_x_194) ;  /* 0xffffffac00a07947 */ /* 0x000fea000383ffff */
.L_x_66:
[----:B-1----:R1:W2:Y:S02]  /*8740*/  SYNCS.PHASECHK.TRANS64.TRYWAIT P1, [R0+URZ+0x1e0], R4 ;  /* 0x0001e004000075a7 */ /* 0x0022a400080211ff */
[----:B--2---:R-:W-:Y:S05]  /*8750*/  @!P1 NANOSLEEP.SYNCS 0x989680 ;  /* 0x009896800000995d */ /* 0x004fea0003900000 */
[----:B------:R-:W2:Y:S02]  /*8760*/  @!P1 SYNCS.PHASECHK.TRANS64 P1, [R0+URZ+0x1e0], R4 ;  /* 0x0001e004000095a7 */ /* 0x000ea400080210ff */
[----:B--2---:R-:W-:Y:S05]  /*8770*/  @!P1 BRA `(.L_x_66) ;  /* 0xfffffffc00f09947 */ /* 0x004fea000383ffff */
[----:B------:R-:W-:Y:S05]  /*8780*/  BRA `(.L_x_195) ;  /* 0xffffffac00d07947 */ /* 0x000fea000383ffff */
.L_x_69:
[----:B------:R-:W-:-:S07]  /*8790*/  MOV R0, UR5 ;  /* 0x0000000500007c02 */ /* 0x000fce0008000f00 */
.L_x_196:
[----:B-1----:R1:W2:Y:S02]  /*87a0*/  SYNCS.PHASECHK.TRANS64.TRYWAIT P0, [R0+URZ+0x1f0], R2 ;  /* 0x0001f002000075a7 */ /* 0x0022a400080011ff */
[----:B--2---:R-:W-:Y:S05]  /*87b0*/  @!P0 NANOSLEEP.SYNCS 0x989680 ;  /* 0x009896800000895d */ /* 0x004fea0003900000 */
[----:B------:R-:W2:Y:S02]  /*87c0*/  @!P0 SYNCS.PHASECHK.TRANS64 P0, [R0+URZ+0x1f0], R2 ;  /* 0x0001f002000085a7 */ /* 0x000ea400080010ff */
[----:B--2---:R-:W-:Y:S05]  /*87d0*/  @!P0 BRA `(.L_x_196) ;  /* 0xfffffffc00f08947 */ /* 0x004fea000383ffff */
[----:B------:R-:W-:Y:S05]  /*87e0*/  BRA `(.L_x_68) ;  /* 0xffffffb000247947 */ /* 0x000fea000383ffff */
.L_x_76:
[----:B-1----:R1:W2:Y:S02]  /*87f0*/  SYNCS.PHASECHK.TRANS64.TRYWAIT P1, [R0+URZ+0x1e0], R2 ;  /* 0x0001e002000075a7 */ /* 0x0022a400080211ff */
[----:B--2---:R-:W-:Y:S05]  /*8800*/  @!P1 NANOSLEEP.SYNCS 0x989680 ;  /* 0x009896800000995d */ /* 0x004fea0003900000 */
[----:B------:R-:W2:Y:S02]  /*8810*/  @!P1 SYNCS.PHASECHK.TRANS64 P1, [R0+URZ+0x1e0], R2 ;  /* 0x0001e002000095a7 */ /* 0x000ea400080210ff */
[----:B--2---:R-:W-:Y:S05]  /*8820*/  @!P1 BRA `(.L_x_76) ;  /* 0xfffffffc00f09947 */ /* 0x004fea000383ffff */
[----:B------:R-:W-:Y:S05]  /*8830*/  BRA `(.L_x_197) ;  /* 0xffffffb400847947 */ /* 0x000fea000383ffff */
.L_x_77:
[----:B------:R-:W-:-:S07]  /*8840*/  MOV R2, UR8 ;  /* 0x0000000800027c02 */ /* 0x000fce0008000f00 */
.L_x_198:
[----:B-1----:R1:W2:Y:S02]  /*8850*/  SYNCS.PHASECHK.TRANS64.TRYWAIT P0, [R2+URZ+0x220], R0 ;  /* 0x00022000020075a7 */ /* 0x0022a400080011ff */
[----:B--2---:R-:W-:Y:S05]  /*8860*/  @!P0 NANOSLEEP.SYNCS 0x989680 ;  /* 0x009896800000895d */ /* 0x004fea0003900000 */
[----:B------:R-:W2:Y:S02]  /*8870*/  @!P0 SYNCS.PHASECHK.TRANS64 P0, [R2+URZ+0x220], R0 ;  /* 0x00022000020085a7 */ /* 0x000ea400080010ff */
[----:B--2---:R-:W-:Y:S05]  /*8880*/  @!P0 BRA `(.L_x_198) ;  /* 0xfffffffc00f08947 */ /* 0x004fea000383ffff */
[----:B------:R-:W-:Y:S05]  /*8890*/  BRA `(.L_x_199) ;  /* 0xffffffb400d47947 */ /* 0x000fea000383ffff */
.L_x_80:
[----:B------:R-:W-:Y:S07]  /*88a0*/  MOV R0, UR7 ;  /* 0x0000000700007c02 */ /* 0x000fee0008000f00 */
.L_x_200:
[----:B-1----:R1:W2:Y:S02]  /*88b0*/  SYNCS.PHASECHK.TRANS64.TRYWAIT P0, [R0+URZ], R2 ;  /* 0x00000002000075a7 */ /* 0x0022a400080011ff */
[----:B--2---:R-:W-:Y:S05]  /*88c0*/  @!P0 NANOSLEEP.SYNCS 0x989680 ;  /* 0x009896800000895d */ /* 0x004fea0003900000 */
[----:B------:R-:W2:Y:S02]  /*88d0*/  @!P0 SYNCS.PHASECHK.TRANS64 P0, [R0+URZ], R2 ;  /* 0x00000002000085a7 */ /* 0x000ea400080010ff */
[----:B--2---:R-:W-:Y:S05]  /*88e0*/  @!P0 BRA `(.L_x_200) ;  /* 0xfffffffc00f08947 */ /* 0x004fea000383ffff */
[----:B------:R-:W-:Y:S05]  /*88f0*/  BRA `(.L_x_79) ;  /* 0xffffffb400f07947 */ /* 0x000fea000383ffff */
.L_x_83:
[----:B------:R-:W-:-:S07]  /*8900*/  MOV R0, UR5 ;  /* 0x0000000500007c02 */ /* 0x000fce0008000f00 */
.L_x_201:
[----:B--2---:R2:W3:Y:S02]  /*8910*/  SYNCS.PHASECHK.TRANS64.TRYWAIT P0, [R0+URZ], R2 ;  /* 0x00000002000075a7 */ /* 0x0044e400080011ff */
[----:B---3--:R-:W-:Y:S05]  /*8920*/  @!P0 NANOSLEEP.SYNCS 0x989680 ;  /* 0x009896800000895d */ /* 0x008fea0003900000 */
[----:B------:R-:W3:Y:S02]  /*8930*/  @!P0 SYNCS.PHASECHK.TRANS64 P0, [R0+URZ], R2 ;  /* 0x00000002000085a7 */ /* 0x000ee400080010ff */
[----:B---3--:R-:W-:Y:S05]  /*8940*/  @!P0 BRA `(.L_x_201) ;  /* 0xfffffffc00f08947 */ /* 0x008fea000383ffff */
[----:B------:R-:W-:Y:S05]  /*8950*/  BRA `(.L_x_202) ;  /* 0xffffffb800a47947 */ /* 0x000fea000383ffff */
.L_x_84:
[----:B------:R-:W-:-:S07]  /*8960*/  MOV R0, UR5 ;  /* 0x0000000500007c02 */ /* 0x000fce0008000f00 */
.L_x_203:
[----:B-1----:R1:W2:Y:S02]  /*8970*/  SYNCS.PHASECHK.TRANS64.TRYWAIT P0, [R0+URZ], R3 ;  /* 0x00000003000075a7 */ /* 0x0022a400080011ff */
[----:B--2---:R-:W-:Y:S05]  /*8980*/  @!P0 NANOSLEEP.SYNCS 0x989680 ;  /* 0x009896800000895d */ /* 0x004fea0003900000 */
[----:B------:R-:W2:Y:S02]  /*8990*/  @!P0 SYNCS.PHASECHK.TRANS64 P0, [R0+URZ], R3 ;  /* 0x00000003000085a7 */ /* 0x000ea400080010ff */
[----:B--2---:R-:W-:Y:S05]  /*89a0*/  @!P0 BRA `(.L_x_203) ;  /* 0xfffffffc00f08947 */ /* 0x004fea000383ffff */
[----:B------:R-:W-:Y:S05]  /*89b0*/  BRA `(.L_x_204) ;  /* 0xffffffb800b07947 */ /* 0x000fea000383ffff */
.L_x_85:
[----:B------:R-:W-:-:S07]  /*89c0*/  MOV R0, UR5 ;  /* 0x0000000500007c02 */ /* 0x000fce0008000f00 */
.L_x_205:
[----:B-1----:R1:W2:Y:S02]  /*89d0*/  SYNCS.PHASECHK.TRANS64.TRYWAIT P0, [R0+URZ], R3 ;  /* 0x00000003000075a7 */ /* 0x0022a400080011ff */
[----:B--2---:R-:W-:Y:S05]  /*89e0*/  @!P0 NANOSLEEP.SYNCS 0x989680 ;  /* 0x009896800000895d */ /* 0x004fea0003900000 */
[----:B------:R-:W2:Y:S02]  /*89f0*/  @!P0 SYNCS.PHASECHK.TRANS64 P0, [R0+URZ], R3 ;  /* 0x00000003000085a7 */ /* 0x000ea400080010ff */
[----:B--2---:R-:W-:Y:S05]  /*8a00*/  @!P0 BRA `(.L_x_205) ;  /* 0xfffffffc00f08947 */ /* 0x004fea000383ffff */
[----:B------:R-:W-:Y:S05]  /*8a10*/  BRA `(.L_x_206) ;  /* 0xffffffb800bc7947 */ /* 0x000fea000383ffff */
.L_x_86:
[----:B-1----:R-:W-:-:S07]  /*8a20*/  MOV R0, UR7 ;  /* 0x0000000700007c02 */ /* 0x002fce0008000f00 */
.L_x_207:
[----:B-1----:R1:W2:Y:S02]  /*8a30*/  SYNCS.PHASECHK.TRANS64.TRYWAIT P0, [R0+URZ], R2 ;  /* 0x00000002000075a7 */ /* 0x0022a400080011ff */
[----:B--2---:R-:W-:Y:S05]  /*8a40*/  @!P0 NANOSLEEP.SYNCS 0x989680 ;  /* 0x009896800000895d */ /* 0x004fea0003900000 */
[----:B------:R-:W2:Y:S02]  /*8a50*/  @!P0 SYNCS.PHASECHK.TRANS64 P0, [R0+URZ], R2 ;  /* 0x00000002000085a7 */ /* 0x000ea400080010ff */
[----:B--2---:R-:W-:Y:S05]  /*8a60*/  @!P0 BRA `(.L_x_207) ;  /* 0xfffffffc00f08947 */ /* 0x004fea000383ffff */
[----:B------:R-:W-:Y:S05]  /*8a70*/  BRA `(.L_x_208) ;  /* 0xffffffb800c87947 */ /* 0x000fea000383ffff */
.L_x_91:
[----:B--2---:R2:W3:Y:S02]  /*8a80*/  SYNCS.PHASECHK.TRANS64.TRYWAIT P0, [R0+URZ+0x1e0], R2 ;  /* 0x0001e002000075a7 */ /* 0x0044e400080011ff */
[----:B---3--:R-:W-:Y:S05]  /*8a90*/  @!P0 NANOSLEEP.SYNCS 0x989680 ;  /* 0x009896800000895d */ /* 0x008fea0003900000 */
[----:B------:R-:W3:Y:S02]  /*8aa0*/  @!P0 SYNCS.PHASECHK.TRANS64 P0, [R0+URZ+0x1e0], R2 ;  /* 0x0001e002000085a7 */ /* 0x000ee400080010ff */
[----:B---3--:R-:W-:Y:S05]  /*8ab0*/  @!P0 BRA `(.L_x_91) ;  /* 0xfffffffc00f08947 */ /* 0x008fea000383ffff */
[----:B------:R-:W-:Y:S05]  /*8ac0*/  BRA `(.L_x_209) ;  /* 0xffffffbc00c07947 */ /* 0x000fea000383ffff */
.L_x_94:
[----:B------:R-:W-:Y:S07]  /*8ad0*/  MOV R0, UR7 ;  /* 0x0000000700007c02 */ /* 0x000fee0008000f00 */
.L_x_210:
[----:B--2---:R2:W3:Y:S02]  /*8ae0*/  SYNCS.PHASECHK.TRANS64.TRYWAIT P0, [R0+URZ+0x1d8], R2 ;  /* 0x0001d802000075a7 */ /* 0x0044e400080011ff */
[----:B---3--:R-:W-:Y:S05]  /*8af0*/  @!P0 NANOSLEEP.SYNCS 0x989680 ;  /* 0x009896800000895d */ /* 0x008fea0003900000 */
[----:B------:R-:W3:Y:S02]  /*8b00*/  @!P0 SYNCS.PHASECHK.TRANS64 P0, [R0+URZ+0x1d8], R2 ;  /* 0x0001d802000085a7 */ /* 0x000ee400080010ff */
[----:B---3--:R-:W-:Y:S05]  /*8b10*/  @!P0 BRA `(.L_x_210) ;  /* 0xfffffffc00f08947 */ /* 0x008fea000383ffff */
[----:B------:R-:W-:Y:S05]  /*8b20*/  BRA `(.L_x_93) ;  /* 0xffffffc000a07947 */ /* 0x000fea000383ffff */
.L_x_97:
[----:B------:R-:W-:Y:S07]  /*8b30*/  MOV R0, UR15 ;  /* 0x0000000f00007c02 */ /* 0x000fee0008000f00 */
.L_x_211:
[----:B-1----:R1:W2:Y:S02]  /*8b40*/  SYNCS.PHASECHK.TRANS64.TRYWAIT P0, [R0+URZ+0x1b8], R9 ;  /* 0x0001b809000075a7 */ /* 0x0022a400080011ff */
[----:B--2---:R-:W-:Y:S05]  /*8b50*/  @!P0 NANOSLEEP.SYNCS 0x989680 ;  /* 0x009896800000895d */ /* 0x004fea0003900000 */
[----:B------:R-:W2:Y:S02]  /*8b60*/  @!P0 SYNCS.PHASECHK.TRANS64 P0, [R0+URZ+0x1b8], R9 ;  /* 0x0001b809000085a7 */ /* 0x000ea400080010ff */
[----:B--2---:R-:W-:Y:S05]  /*8b70*/  @!P0 BRA `(.L_x_211) ;  /* 0xfffffffc00f08947 */ /* 0x004fea000383ffff */
[----:B------:R-:W-:Y:S05]  /*8b80*/  BRA `(.L_x_212) ;  /* 0xffffffc400187947 */ /* 0x000fea000383ffff */
.L_x_98:
[----:B------:R-:W-:Y:S07]  /*8b90*/  MOV R0, UR13 ;  /* 0x0000000d00007c02 */ /* 0x000fee0008000f00 */
.L_x_213:
[----:B-1----:R1:W2:Y:S02]  /*8ba0*/  SYNCS.PHASECHK.TRANS64.TRYWAIT P0, [R0+URZ+0x1b8], R20 ;  /* 0x0001b814000075a7 */ /* 0x0022a400080011ff */
[----:B--2---:R-:W-:Y:S05]  /*8bb0*/  @!P0 NANOSLEEP.SYNCS 0x989680 ;  /* 0x009896800000895d */ /* 0x004fea0003900000 */
[----:B------:R-:W2:Y:S02]  /*8bc0*/  @!P0 SYNCS.PHASECHK.TRANS64 P0, [R0+URZ+0x1b8], R20 ;  /* 0x0001b814000085a7 */ /* 0x000ea400080010ff */
[----:B--2---:R-:W-:Y:S05]  /*8bd0*/  @!P0 BRA `(.L_x_213) ;  /* 0xfffffffc00f08947 */ /* 0x004fea000383ffff */
[----:B------:R-:W-:Y:S05]  /*8be0*/  BRA `(.L_x_214) ;  /* 0xffffffc400b87947 */ /* 0x000fea000383ffff */
.L_x_100:
[----:B------:R-:W-:-:S07]  /*8bf0*/  MOV R0, UR4 ;  /* 0x0000000400007c02 */ /* 0x000fce0008000f00 */
.L_x_215:
[----:B-1----:R1:W3:Y:S02]  /*8c00*/  SYNCS.PHASECHK.TRANS64.TRYWAIT P0, [R0+URZ], R2 ;  /* 0x00000002000075a7 */ /* 0x0022e400080011ff */
[----:B---3--:R-:W-:Y:S05]  /*8c10*/  @!P0 NANOSLEEP.SYNCS 0x989680 ;  /* 0x009896800000895d */ /* 0x008fea0003900000 */
[----:B------:R-:W3:Y:S02]  /*8c20*/  @!P0 SYNCS.PHASECHK.TRANS64 P0, [R0+URZ], R2 ;  /* 0x00000002000085a7 */ /* 0x000ee400080010ff */
[----:B---3--:R-:W-:Y:S05]  /*8c30*/  @!P0 BRA `(.L_x_215) ;  /* 0xfffffffc00f08947 */ /* 0x008fea000383ffff */
[----:B------:R-:W-:Y:S05]  /*8c40*/  BRA `(.L_x_216) ;  /* 0xffffffc800447947 */ /* 0x000fea000383ffff */
.L_x_101:
[----:B------:R-:W-:-:S07]  /*8c50*/  MOV R0, UR4 ;  /* 0x0000000400007c02 */ /* 0x000fce0008000f00 */
.L_x_217:
[----:B-1----:R1:W3:Y:S02]  /*8c60*/  SYNCS.PHASECHK.TRANS64.TRYWAIT P0, [R0+URZ], R2 ;  /* 0x00000002000075a7 */ /* 0x0022e400080011ff */
[----:B---3--:R-:W-:Y:S05]  /*8c70*/  @!P0 NANOSLEEP.SYNCS 0x989680 ;  /* 0x009896800000895d */ /* 0x008fea0003900000 */
[----:B------:R-:W3:Y:S02]  /*8c80*/  @!P0 SYNCS.PHASECHK.TRANS64 P0, [R0+URZ], R2 ;  /* 0x00000002000085a7 */ /* 0x000ee400080010ff */
[----:B---3--:R-:W-:Y:S05]  /*8c90*/  @!P0 BRA `(.L_x_217) ;  /* 0xfffffffc00f08947 */ /* 0x008fea000383ffff */
[----:B------:R-:W-:Y:S05]  /*8ca0*/  BRA `(.L_x_218) ;  /* 0xffffffc800507947 */ /* 0x000fea000383ffff */
.L_x_103:
[----:B--2---:R2:W4:Y:S02]  /*8cb0*/  SYNCS.PHASECHK.TRANS64.TRYWAIT P0, [R0+URZ+0x1e0], R2 ;  /* 0x0001e002000075a7 */ /* 0x00452400080011ff */
[----:B----4-:R-:W-:Y:S05]  /*8cc0*/  @!P0 NANOSLEEP.SYNCS 0x989680 ;  /* 0x009896800000895d */ /* 0x010fea0003900000 */
[----:B------:R-:W4:Y:S02]  /*8cd0*/  @!P0 SYNCS.PHASECHK.TRANS64 P0, [R0+URZ+0x1e0], R2 ;  /* 0x0001e002000085a7 */ /* 0x000f2400080010ff */
[----:B----4-:R-:W-:Y:S05]  /*8ce0*/  @!P0 BRA `(.L_x_103) ;  /* 0xfffffffc00f08947 */ /* 0x010fea000383ffff */
[----:B------:R-:W-:Y:S05]  /*8cf0*/  BRA `(.L_x_219) ;  /* 0xffffffcc00407947 */ /* 0x000fea000383ffff */
.L_x_113:
[----:B-1----:R1:W3:Y:S02]  /*8d00*/  SYNCS.PHASECHK.TRANS64.TRYWAIT P1, [R2+URZ+0x1a0], R4 ;  /* 0x0001a004020075a7 */ /* 0x0022e400080211ff */
[----:B---3--:R-:W-:Y:S05]  /*8d10*/  @!P1 NANOSLEEP.SYNCS 0x989680 ;  /* 0x009896800000995d */ /* 0x008fea0003900000 */
[----:B------:R-:W3:Y:S02]  /*8d20*/  @!P1 SYNCS.PHASECHK.TRANS64 P1, [R2+URZ+0x1a0], R4 ;  /* 0x0001a004020095a7 */ /* 0x000ee400080210ff */
[----:B---3--:R-:W-:Y:S05]  /*8d30*/  @!P1 BRA `(.L_x_113) ;  /* 0xfffffffc00f09947 */ /* 0x008fea000383ffff */
[----:B------:R-:W-:Y:S05]  /*8d40*/  BRA `(.L_x_112) ;  /* 0xffffffd800407947 */ /* 0x000fea000383ffff */
.L_x_115:
[----:B-1----:R1:W2:Y:S02]  /*8d50*/  SYNCS.PHASECHK.TRANS64.TRYWAIT P0, [R44+URZ+0x200], R3 ;  /* 0x000200032c0075a7 */ /* 0x0022a400080011ff */
[----:B--2---:R-:W-:Y:S05]  /*8d60*/  @!P0 NANOSLEEP.SYNCS 0x989680 ;  /* 0x009896800000895d */ /* 0x004fea0003900000 */
[----:B------:R-:W2:Y:S02]  /*8d70*/  @!P0 SYNCS.PHASECHK.TRANS64 P0, [R44+URZ+0x200], R3 ;  /* 0x000200032c0085a7 */ /* 0x000ea400080010ff */
[----:B--2---:R-:W-:Y:S05]  /*8d80*/  @!P0 BRA `(.L_x_115) ;  /* 0xfffffffc00f08947 */ /* 0x004fea000383ffff */
[----:B------:R-:W-:Y:S05]  /*8d90*/  BRA `(.L_x_114) ;  /* 0xffffffd800907947 */ /* 0x000fea000383ffff */
.L_x_126:
[----:B-1----:R1:W2:Y:S02]  /*8da0*/  SYNCS.PHASECHK.TRANS64.TRYWAIT P0, [R2+URZ+0x1a0], R45 ;  /* 0x0001a02d020075a7 */ /* 0x0022a400080011ff */
[----:B--2---:R-:W-:Y:S05]  /*8db0*/  @!P0 NANOSLEEP.SYNCS 0x989680 ;  /* 0x009896800000895d */ /* 0x004fea0003900000 */
[----:B------:R-:W2:Y:S02]  /*8dc0*/  @!P0 SYNCS.PHASECHK.TRANS64 P0, [R2+URZ+0x1a0], R45 ;  /* 0x0001a02d020085a7 */ /* 0x000ea400080010ff */
[----:B--2---:R-:W-:Y:S05]  /*8dd0*/  @!P0 BRA `(.L_x_126) ;  /* 0xfffffffc00f08947 */ /* 0x004fea000383ffff */
[----:B------:R-:W-:Y:S05]  /*8de0*/  BRA `(.L_x_125) ;  /* 0xffffffe000a07947 */ /* 0x000fea000383ffff */
        .weak           $__internal_0_$__cuda_sm10x_tcgen05_guardrail_trap_col_being_dealloced_not_returned_by_alloc
        .type           $__internal_0_$__cuda_sm10x_tcgen05_guardrail_trap_col_being_dealloced_not_returned_by_alloc,@function
        .size           $__internal_0_$__cuda_sm10x_tcgen05_guardrail_trap_col_being_dealloced_not_returned_by_alloc,($__internal_1_$__cuda_sm10x_tcgen05_guardrail_trap_phase_invalid_during_alloc - $__internal_0_$__cuda_sm10x_tcgen05_guardrail_trap_col_being_dealloced_not_returned_by_alloc)
$__internal_0_$__cuda_sm10x_tcgen05_guardrail_trap_col_being_dealloced_not_returned_by_alloc:
[----:B------:R-:W-:Y:S05]  /*8df0*/  BPT.TRAP 0x1 ;  /* 0x000000040000795c */ /* 0x000fea0000300000 */
[----:B------:R-:W-:-:S04]  /*8e00*/  HFMA2 R3, -RZ, RZ, 0, 0 ;  /* 0x00000000ff037431 */ /* 0x000fc800000001ff */
[----:B------:R-:W-:Y:S05]  /*8e10*/  RET.REL.NODEC R2 `(_ZN7cutlass13device_kernelINS_4gemm6kernel13GemmUniversalIN4cute5tupleIJiiiiEEENS1_10collective13CollectiveMmaINS1_35MainloopSm100TmaUmmaWarpSpecializedILi26ELi2ELi4ENS5_IJNS4_1CILi1EEESB_SB_EEEEENS5_IJNSA_ILi64EEESE_NSA_ILi32EEEEEENS_10bfloat16_tENS5_IJlSB_lEEESH_SI_NS4_8TiledMMAINS4_8MMA_AtomIJNS4_20SM100_MMA_F16BF16_SSISH_SH_fLi64ELi64ELNS4_4UMMA5MajorE0ELSN_0ELNSM_7ScaleInE0ELSO_0EEEEEENS4_6LayoutISC_NS5_IJNSA_ILi0EEESS_SS_EEEEENS5_IJNS4_10UnderscoreESV_SV_EEEEENS4_13SM90_TMA_LOADENS4_14ComposedLayoutINS4_7SwizzleILi2ELi4ELi3EEENS4_18smem_ptr_flag_bitsILi16EEENSR_INS5_IJNSA_ILi8EEESF_EEENS5_IJSF_SB_EEEEEEEvNS4_8identityESY_S18_vS19_EENS_8epilogue10collective18CollectiveEpilogueINS1B_23Sm100TmaWarpSpecializedILi3ELi2ELi16ELb1ELb0EEEJSG_NS5_IJNSR_ISE_SB_EENSR_ISF_SB_EEEEESH_SI_SH_SI_NS1B_6fusion15FusionCallbacksIS1F_NS1J_17LinearCombinationISH_fSH_fLNS_15FloatRoundStyleE2EEESG_S1I_JEEENS4_5SM1004TMEM4LOAD26SM100_TMEM_LOAD_16dp256b4xESY_S18_NS4_17SM75_U32x4_LDSM_NENS4_14SM90_TMA_STOREES18_NS4_17SM90_U32x4_STSM_NENS4_39AutoVectorizingCopyWithAssumedAlignmentILi128EEEEEEvvEEEEvNT_6ParamsE) ;  /* 0xffffff7002787950 */ /* 0x000fea0003c3ffff */
        .weak           $__internal_1_$__cuda_sm10x_tcgen05_guardrail_trap_phase_invalid_during_alloc
        .type           $__internal_1_$__cuda_sm10x_tcgen05_guardrail_trap_phase_invalid_during_alloc,@function
        .size           $__internal_1_$__cuda_sm10x_tcgen05_guardrail_trap_phase_invalid_during_alloc,($__internal_2_$__cuda_sm10x_tcgen05_guardrail_trap_unallocated_columns_being_dealloced - $__internal_1_$__cuda_sm10x_tcgen05_guardrail_trap_phase_invalid_during_alloc)
$__internal_1_$__cuda_sm10x_tcgen05_guardrail_trap_phase_invalid_during_alloc:
[----:B------:R-:W-:Y:S05]  /*8e20*/  BPT.TRAP 0x1 ;  /* 0x000000040000795c */ /* 0x000fea0000300000 */
[----:B------:R-:W-:-:S04]  /*8e30*/  MOV R3, 0x0 ;  /* 0x0000000000037802 */ /* 0x000fc80000000f00 */
[----:B------:R-:W-:Y:S05]  /*8e40*/  RET.REL.NODEC R2 `(_ZN7cutlass13device_kernelINS_4gemm6kernel13GemmUniversalIN4cute5tupleIJiiiiEEENS1_10collective13CollectiveMmaINS1_35MainloopSm100TmaUmmaWarpSpecializedILi26ELi2ELi4ENS5_IJNS4_1CILi1EEESB_SB_EEEEENS5_IJNSA_ILi64EEESE_NSA_ILi32EEEEEENS_10bfloat16_tENS5_IJlSB_lEEESH_SI_NS4_8TiledMMAINS4_8MMA_AtomIJNS4_20SM100_MMA_F16BF16_SSISH_SH_fLi64ELi64ELNS4_4UMMA5MajorE0ELSN_0ELNSM_7ScaleInE0ELSO_0EEEEEENS4_6LayoutISC_NS5_IJNSA_ILi0EEESS_SS_EEEEENS5_IJNS4_10UnderscoreESV_SV_EEEEENS4_13SM90_TMA_LOADENS4_14ComposedLayoutINS4_7SwizzleILi2ELi4ELi3EEENS4_18smem_ptr_flag_bitsILi16EEENSR_INS5_IJNSA_ILi8EEESF_EEENS5_IJSF_SB_EEEEEEEvNS4_8identityESY_S18_vS19_EENS_8epilogue10collective18CollectiveEpilogueINS1B_23Sm100TmaWarpSpecializedILi3ELi2ELi16ELb1ELb0EEEJSG_NS5_IJNSR_ISE_SB_EENSR_ISF_SB_EEEEESH_SI_SH_SI_NS1B_6fusion15FusionCallbacksIS1F_NS1J_17LinearCombinationISH_fSH_fLNS_15FloatRoundStyleE2EEESG_S1I_JEEENS4_5SM1004TMEM4LOAD26SM100_TMEM_LOAD_16dp256b4xESY_S18_NS4_17SM75_U32x4_LDSM_NENS4_14SM90_TMA_STOREES18_NS4_17SM90_U32x4_STSM_NENS4_39AutoVectorizingCopyWithAssumedAlignmentILi128EEEEEEvvEEEEvNT_6ParamsE) ;  /* 0xffffff70026c7950 */ /* 0x000fea0003c3ffff */
        .weak           $__internal_2_$__cuda_sm10x_tcgen05_guardrail_trap_unallocated_columns_being_dealloced
        .type           $__internal_2_$__cuda_sm10x_tcgen05_guardrail_trap_unallocated_columns_being_dealloced,@function
        .size           $__internal_2_$__cuda_sm10x_tcgen05_guardrail_trap_unallocated_columns_being_dealloced,(.L_x_221 - $__internal_2_$__cuda_sm10x_tcgen05_guardrail_trap_unallocated_columns_being_dealloced)
$__internal_2_$__cuda_sm10x_tcgen05_guardrail_trap_unallocated_columns_being_dealloced:
[----:B------:R-:W-:Y:S05]  /*8e50*/  BPT.TRAP 0x1 ;  /* 0x000000040000795c */ /* 0x000fea0000300000 */
[----:B------:R-:W-:-:S04]  /*8e60*/  HFMA2 R3, -RZ, RZ, 0, 0 ;  /* 0x00000000ff037431 */ /* 0x000fc800000001ff */
[----:B------:R-:W-:Y:S05]  /*8e70*/  RET.REL.NODEC R2 `(_ZN7cutlass13device_kernelINS_4gemm6kernel13GemmUniversalIN4cute5tupleIJiiiiEEENS1_10collective13CollectiveMmaINS1_35MainloopSm100TmaUmmaWarpSpecializedILi26ELi2ELi4ENS5_IJNS4_1CILi1EEESB_SB_EEEEENS5_IJNSA_ILi64EEESE_NSA_ILi32EEEEEENS_10bfloat16_tENS5_IJlSB_lEEESH_SI_NS4_8TiledMMAINS4_8MMA_AtomIJNS4_20SM100_MMA_F16BF16_SSISH_SH_fLi64ELi64ELNS4_4UMMA5MajorE0ELSN_0ELNSM_7ScaleInE0ELSO_0EEEEEENS4_6LayoutISC_NS5_IJNSA_ILi0EEESS_SS_EEEEENS5_IJNS4_10UnderscoreESV_SV_EEEEENS4_13SM90_TMA_LOADENS4_14ComposedLayoutINS4_7SwizzleILi2ELi4ELi3EEENS4_18smem_ptr_flag_bitsILi16EEENSR_INS5_IJNSA_ILi8EEESF_EEENS5_IJSF_SB_EEEEEEEvNS4_8identityESY_S18_vS19_EENS_8epilogue10collective18CollectiveEpilogueINS1B_23Sm100TmaWarpSpecializedILi3ELi2ELi16ELb1ELb0EEEJSG_NS5_IJNSR_ISE_SB_EENSR_ISF_SB_EEEEESH_SI_SH_SI_NS1B_6fusion15FusionCallbacksIS1F_NS1J_17LinearCombinationISH_fSH_fLNS_15FloatRoundStyleE2EEESG_S1I_JEEENS4_5SM1004TMEM4LOAD26SM100_TMEM_LOAD_16dp256b4xESY_S18_NS4_17SM75_U32x4_LDSM_NENS4_14SM90_TMA_STOREES18_NS4_17SM90_U32x4_STSM_NENS4_39AutoVectorizingCopyWithAssumedAlignmentILi128EEEEEEvvEEEEvNT_6ParamsE) ;  /* 0xffffff7002607950 */ /* 0x000fea0003c3ffff */
.L_x_220:
[----:B------:R-:W-:-:S00]  /*8e80*/  BRA `(.L_x_220) ;  /* 0xfffffffc00fc7947 */ /* 0x000fc0000383ffff */
[----:B------:R-:W-:-:S00]  /*8e90*/  NOP ;  /* 0x0000000000007918 */ /* 0x000fc00000000000 */
        /* <DEDUP_REMOVED lines=14> */
.L_x_221:


//--------------------- .nv.global.init           --------------------------
	.section	.nv.global.init,"aw",@progbits
.nv.global.init:
	.type		$str$27,@object
	.size		$str$27,($str$28 - $str$27)
$str$27:
        /*0000*/ 	.byte	0x28, 0x61, 0x64, 0x64, 0x72, 0x65, 0x73, 0x73, 0x20, 0x26, 0x20, 0x6d, 0x61, 0x73, 0x6b, 0x29
        /*0010*/ 	.byte	0x20, 0x3d, 0x3d, 0x20, 0x30, 0x00
	.type		$str$28,@object
	.size		$str$28,($str$26 - $str$28)
$str$28:
        /*0016*/ 	.byte	0x2f, 0x74, 0x6d, 0x70, 0x2f, 0x63, 0x75, 0x74, 0x6c, 0x61, 0x73, 0x73, 0x5f, 0x73, 0x77, 0x65
        /*0026*/ 	.byte	0x65, 0x70, 0x5f, 0x73, 0x72, 0x63, 0x2f, 0x69, 0x6e, 0x63, 0x6c, 0x75, 0x64, 0x65, 0x2f, 0x63
        /*0036*/ 	.byte	0x75, 0x74, 0x65, 0x2f, 0x70, 0x6f, 0x69, 0x6e, 0x74, 0x65, 0x72, 0x5f, 0x66, 0x6c, 0x61, 0x67
        /*0046*/ 	.byte	0x67, 0x65, 0x64, 0x2e, 0x68, 0x70, 0x70, 0x00
	.type		$str$26,@object
	.size		$str$26,($str$25 - $str$26)
$str$26:
        /*004e*/ 	.byte	0x2f, 0x74, 0x6d, 0x70, 0x2f, 0x63, 0x75, 0x74, 0x6c, 0x61, 0x73, 0x73, 0x5f, 0x73, 0x77, 0x65
        /*005e*/ 	.byte	0x65, 0x70, 0x5f, 0x73, 0x72, 0x63, 0x2f, 0x69, 0x6e, 0x63, 0x6c, 0x75, 0x64, 0x65, 0x2f, 0x63
        /*006e*/ 	.byte	0x75, 0x74, 0x65, 0x2f, 0x61, 0x74, 0x6f, 0x6d, 0x2f, 0x63, 0x6f, 0x70, 0x79, 0x5f, 0x74, 0x72
        /*007e*/ 	.byte	0x61, 0x69, 0x74, 0x73, 0x5f, 0x73, 0x6d, 0x31, 0x30, 0x30, 0x2e, 0x68, 0x70, 0x70, 0x00
	.type		$str$25,@object
	.size		$str$25,(__unnamed_1 - $str$25)
$str$25:
        /*008d*/ 	.byte	0x28, 0x28, 0x75, 0x69, 0x6e, 0x74, 0x33, 0x32, 0x5f, 0x74, 0x28, 0x74, 0x68, 0x72, 0x65, 0x61
        /*009d*/ 	.byte	0x64, 0x49, 0x64, 0x78, 0x2e, 0x78, 0x29, 0x20, 0x2f, 0x20, 0x33, 0x32, 0x29, 0x20, 0x25, 0x20
        /*00ad*/ 	.byte	0x34, 0x29, 0x20, 0x3d, 0x3d, 0x20, 0x28, 0x28, 0x28, 0x74, 0x6d, 0x65, 0x6d, 0x5f, 0x61, 0x64
        /*00bd*/ 	.byte	0x64, 0x72, 0x20, 0x3e, 0x3e, 0x20, 0x31, 0x36, 0x29, 0x20, 0x2f, 0x20, 0x33, 0x32, 0x29, 0x20
        /*00cd*/ 	.byte	0x25, 0x20, 0x34, 0x29, 0x00
	.type		__unnamed_1,@object
	.size		__unnamed_1,(__unnamed_2 - __unnamed_1)
__unnamed_1:
        /*00d2*/ 	.byte	0x61, 0x75, 0x74, 0x6f, 0x20, 0x63, 0x75, 0x74, 0x65, 0x3a, 0x3a, 0x61, 0x73, 0x5f, 0x70, 0x6f
        /* <DEDUP_REMOVED lines=24> */
        /*0262*/ 	.byte	0x30, 0x34, 0x38, 0x3e, 0x3e, 0x3e, 0x3e, 0x5d, 0x00
	.type		__unnamed_2,@object
	.size		__unnamed_2,(.L_2 - __unnamed_2)
__unnamed_2:
        /* <DEDUP_REMOVED lines=45> */
        /*053b*/ 	.byte	0x3e, 0x3e, 0x3e, 0x5d, 0x00
.L_2:


//--------------------- .nv.shared._ZN7cutlass13device_kernelINS_4gemm6kernel13GemmUniversalIN4cute5tupleIJiiiiEEENS1_10collective13CollectiveMmaINS1_35MainloopSm100TmaUmmaWarpSpecializedILi26ELi2ELi4ENS5_IJNS4_1CILi1EEESB_SB_EEEEENS5_IJNSA_ILi64EEESE_NSA_ILi32EEEEEENS_10bfloat16_tENS5_IJlSB_lEEESH_SI_NS4_8TiledMMAINS4_8MMA_AtomIJNS4_20SM100_MMA_F16BF16_SSISH_SH_fLi64ELi64ELNS4_4UMMA5MajorE0ELSN_0ELNSM_7ScaleInE0ELSO_0EEEEEENS4_6LayoutISC_NS5_IJNSA_ILi0EEESS_SS_EEEEENS5_IJNS4_10UnderscoreESV_SV_EEEEENS4_13SM90_TMA_LOADENS4_14ComposedLayoutINS4_7SwizzleILi2ELi4ELi3EEENS4_18smem_ptr_flag_bitsILi16EEENSR_INS5_IJNSA_ILi8EEESF_EEENS5_IJSF_SB_EEEEEEEvNS4_8identityESY_S18_vS19_EENS_8epilogue10collective18CollectiveEpilogueINS1B_23Sm100TmaWarpSpecializedILi3ELi2ELi16ELb1ELb0EEEJSG_NS5_IJNSR_ISE_SB_EENSR_ISF_SB_EEEEESH_SI_SH_SI_NS1B_6fusion15FusionCallbacksIS1F_NS1J_17LinearCombinationISH_fSH_fLNS_15FloatRoundStyleE2EEESG_S1I_JEEENS4_5SM1004TMEM4LOAD26SM100_TMEM_LOAD_16dp256b4xESY_S18_NS4_17SM75_U32x4_LDSM_NENS4_14SM90_TMA_STOREES18_NS4_17SM90_U32x4_STSM_NENS4_39AutoVectorizingCopyWithAssumedAlignmentILi128EEEEEEvvEEEEvNT_6ParamsE --------------------------
	.section	.nv.shared._ZN7cutlass13device_kernelINS_4gemm6kernel13GemmUniversalIN4cute5tupleIJiiiiEEENS1_10collective13CollectiveMmaINS1_35MainloopSm100TmaUmmaWarpSpecializedILi26ELi2ELi4ENS5_IJNS4_1CILi1EEESB_SB_EEEEENS5_IJNSA_ILi64EEESE_NSA_ILi32EEEEEENS_10bfloat16_tENS5_IJlSB_lEEESH_SI_NS4_8TiledMMAINS4_8MMA_AtomIJNS4_20SM100_MMA_F16BF16_SSISH_SH_fLi64ELi64ELNS4_4UMMA5MajorE0ELSN_0ELNSM_7ScaleInE0ELSO_0EEEEEENS4_6LayoutISC_NS5_IJNSA_ILi0EEESS_SS_EEEEENS5_IJNS4_10UnderscoreESV_SV_EEEEENS4_13SM90_TMA_LOADENS4_14ComposedLayoutINS4_7SwizzleILi2ELi4ELi3EEENS4_18smem_ptr_flag_bitsILi16EEENSR_INS5_IJNSA_ILi8EEESF_EEENS5_IJSF_SB_EEEEEEEvNS4_8identityESY_S18_vS19_EENS_8epilogue10collective18CollectiveEpilogueINS1B_23Sm100TmaWarpSpecializedILi3ELi2ELi16ELb1ELb0EEEJSG_NS5_IJNSR_ISE_SB_EENSR_ISF_SB_EEEEESH_SI_SH_SI_NS1B_6fusion15FusionCallbacksIS1F_NS1J_17LinearCombinationISH_fSH_fLNS_15FloatRoundStyleE2EEESG_S1I_JEEENS4_5SM1004TMEM4LOAD26SM100_TMEM_LOAD_16dp256b4xESY_S18_NS4_17SM75_U32x4_LDSM_NENS4_14SM90_TMA_STOREES18_NS4_17SM90_U32x4_STSM_NENS4_39AutoVectorizingCopyWithAssumedAlignmentILi128EEEEEEvvEEEEvNT_6ParamsE,"aw",@nobits
	.sectionflags	@""
	.align	16
	.zero		1024


//--------------------- .nv.shared.reserved.0     --------------------------
	.section	.nv.shared.reserved.0,"aw",@nobits
	.weak		__nv_reservedSMEM_offset_0_alias
	.size		__nv_reservedSMEM_offset_0_alias, 0, 64
	.other		__nv_reservedSMEM_offset_0_alias,@"STO_CUDA_RESERVED_SHARED STV_DEFAULT"
__nv_reservedSMEM_offset_0_alias:
	.zero		0
.nv.shared.reserved.0:
	.zero		64
	.weak		__nv_reservedSMEM_tcgen05_partition
	.type		__nv_reservedSMEM_tcgen05_partition,@object
	.size		__nv_reservedSMEM_tcgen05_partition,(.L_0 - __nv_reservedSMEM_tcgen05_partition)
__nv_reservedSMEM_tcgen05_partition:
	.zero		32
.L_0:


//--------------------- .nv.global                --------------------------
	.section	.nv.global,"aw",@nobits
.nv.global:
	.type		_ZN40_INTERNAL_f23d3ffa_4_k_cu_85acf28c_109784cute1_E,@object
	.size		_ZN40_INTERNAL_f23d3ffa_4_k_cu_85acf28c_109784cute1_E,(_ZN40_INTERNAL_f23d3ffa_4_k_cu_85acf28c_109784cuda3std3__45__cpo6cbeginE - _ZN40_INTERNAL_f23d3ffa_4_k_cu_85acf28c_109784cute1_E)
_ZN40_INTERNAL_f23d3ffa_4_k_cu_85acf28c_109784cute1_E:
	.zero		1
	.type		_ZN40_INTERNAL_f23d3ffa_4_k_cu_85acf28c_109784cuda3std3__45__cpo6cbeginE,@object
	.size		_ZN40_INTERNAL_f23d3ffa_4_k_cu_85acf28c_109784cuda3std3__45__cpo6cbeginE,(_ZN40_INTERNAL_f23d3ffa_4_k_cu_85acf28c_109784cuda3std3__48in_placeE - _ZN40_INTERNAL_f23d3ffa_4_k_cu_85acf28c_109784cuda3std3__45__cpo6cbeginE)
_ZN40_INTERNAL_f23d3ffa_4_k_cu_85acf28c_109784cuda3std3__45__cpo6cbeginE:
	.zero		1
	.type		_ZN40_INTERNAL_f23d3ffa_4_k_cu_85acf28c_109784cuda3std3__48in_placeE,@object
	.size		_ZN40_INTERNAL_f23d3ffa_4_k_cu_85acf28c_109784cuda3std3__48in_placeE,(_ZN40_INTERNAL_f23d3ffa_4_k_cu_85acf28c_109784cuda3std6ranges3__45__cpo9iter_moveE - _ZN40_INTERNAL_f23d3ffa_4_k_cu_85acf28c_109784cuda3std3__48in_placeE)
_ZN40_INTERNAL_f23d3ffa_4_k_cu_85acf28c_109784cuda3std3__48in_placeE:
	.zero		1
	.type		_ZN40_INTERNAL_f23d3ffa_4_k_cu_85acf28c_109784cuda3std6ranges3__45__cpo9iter_moveE,@object
	.size		_ZN40_INTERNAL_f23d3ffa_4_k_cu_85acf28c_109784cuda3std6ranges3__45__cpo9iter_moveE,(_ZN40_INTERNAL_f23d3ffa_4_k_cu_85acf28c_109784cuda3std3__45__cpo5beginE - _ZN40_INTERNAL_f23d3ffa_4_k_cu_85acf28c_109784cuda3std6ranges3__45__cpo9iter_moveE)
_ZN40_INTERNAL_f23d3ffa_4_k_cu_85acf28c_109784cuda3std6ranges3__45__cpo9iter_moveE:
	.zero		1
	.type		_ZN40_INTERNAL_f23d3ffa_4_k_cu_85acf28c_109784cuda3std3__45__cpo5beginE,@object
	.size		_ZN40_INTERNAL_f23d3ffa_4_k_cu_85acf28c_109784cuda3std3__45__cpo5beginE,(_ZN40_INTERNAL_f23d3ffa_4_k_cu_85acf28c_109784cuda3std3__442_GLOBAL__N__f23d3ffa_4_k_cu_85acf28c_109786ignoreE - _ZN40_INTERNAL_f23d3ffa_4_k_cu_85acf28c_109784cuda3std3__45__cpo5beginE)
_ZN40_INTERNAL_f23d3ffa_4_k_cu_85acf28c_109784cuda3std3__45__cpo5beginE:
	.zero		1
	.type		_ZN40_INTERNAL_f23d3ffa_4_k_cu_85acf28c_109784cuda3std3__442_GLOBAL__N__f23d3ffa_4_k_cu_85acf28c_109786ignoreE,@object
	.size		_ZN40_INTERNAL_f23d3ffa_4_k_cu_85acf28c_109784cuda3std3__442_GLOBAL__N__f23d3ffa_4_k_cu_85acf28c_109786ignoreE,(_ZN40_INTERNAL_f23d3ffa_4_k_cu_85acf28c_109784cute7productE - _ZN40_INTERNAL_f23d3ffa_4_k_cu_85acf28c_109784cuda3std3__442_GLOBAL__N__f23d3ffa_4_k_cu_85acf28c_109786ignoreE)
_ZN40_INTERNAL_f23d3ffa_4_k_cu_85acf28c_109784cuda3std3__442_GLOBAL__N__f23d3ffa_4_k_cu_85acf28c_109786ignoreE:
	.zero		1
	.type		_ZN40_INTERNAL_f23d3ffa_4_k_cu_85acf28c_109784cute7productE,@object
	.size		_ZN40_INTERNAL_f23d3ffa_4_k_cu_85acf28c_109784cute7productE,(_ZN40_INTERNAL_f23d3ffa_4_k_cu_85acf28c_109784cuda3std3__45__cpo3endE - _ZN40_INTERNAL_f23d3ffa_4_k_cu_85acf28c_109784cute7productE)
_ZN40_INTERNAL_f23d3ffa_4_k_cu_85acf28c_109784cute7productE:
	.zero		1
	.type		_ZN40_INTERNAL_f23d3ffa_4_k_cu_85acf28c_109784cuda3std3__45__cpo3endE,@object
	.size		_ZN40_INTERNAL_f23d3ffa_4_k_cu_85acf28c_109784cuda3std3__45__cpo3endE,(_ZN40_INTERNAL_f23d3ffa_4_k_cu_85acf28c_109784cuda3std3__419piecewise_constructE - _ZN40_INTERNAL_f23d3ffa_4_k_cu_85acf28c_109784cuda3std3__45__cpo3endE)
_ZN40_INTERNAL_f23d3ffa_4_k_cu_85acf28c_109784cuda3std3__45__cpo3endE:
	.zero		1
	.type		_ZN40_INTERNAL_f23d3ffa_4_k_cu_85acf28c_109784cuda3std3__419piecewise_constructE,@object
	.size		_ZN40_INTERNAL_f23d3ffa_4_k_cu_85acf28c_109784cuda3std3__419piecewise_constructE,(_ZN40_INTERNAL_f23d3ffa_4_k_cu_85acf28c_109784cuda3std3__45__cpo4cendE - _ZN40_INTERNAL_f23d3ffa_4_k_cu_85acf28c_109784cuda3std3__419piecewise_constructE)
_ZN40_INTERNAL_f23d3ffa_4_k_cu_85acf28c_109784cuda3std3__419piecewise_constructE:
	.zero		1
	.type		_ZN40_INTERNAL_f23d3ffa_4_k_cu_85acf28c_109784cuda3std3__45__cpo4cendE,@object
	.size		_ZN40_INTERNAL_f23d3ffa_4_k_cu_85acf28c_109784cuda3std3__45__cpo4cendE,(_ZN40_INTERNAL_f23d3ffa_4_k_cu_85acf28c_109784cuda3std6ranges3__45__cpo4swapE - _ZN40_INTERNAL_f23d3ffa_4_k_cu_85acf28c_109784cuda3std3__45__cpo4cendE)
_ZN40_INTERNAL_f23d3ffa_4_k_cu_85acf28c_109784cuda3std3__45__cpo4cendE:
	.zero		1
	.type		_ZN40_INTERNAL_f23d3ffa_4_k_cu_85acf28c_109784cuda3std6ranges3__45__cpo4swapE,@object
	.size		_ZN40_INTERNAL_f23d3ffa_4_k_cu_85acf28c_109784cuda3std6ranges3__45__cpo4swapE,(.L_10 - _ZN40_INTERNAL_f23d3ffa_4_k_cu_85acf28c_109784cuda3std6ranges3__45__cpo4swapE)
_ZN40_INTERNAL_f23d3ffa_4_k_cu_85acf28c_109784cuda3std6ranges3__45__cpo4swapE:
	.zero		1
.L_10:


//--------------------- .nv.constant0._ZN7cutlass13device_kernelINS_4gemm6kernel13GemmUniversalIN4cute5tupleIJiiiiEEENS1_10collective13CollectiveMmaINS1_35MainloopSm100TmaUmmaWarpSpecializedILi26ELi2ELi4ENS5_IJNS4_1CILi1EEESB_SB_EEEEENS5_IJNSA_ILi64EEESE_NSA_ILi32EEEEEENS_10bfloat16_tENS5_IJlSB_lEEESH_SI_NS4_8TiledMMAINS4_8MMA_AtomIJNS4_20SM100_MMA_F16BF16_SSISH_SH_fLi64ELi64ELNS4_4UMMA5MajorE0ELSN_0ELNSM_7ScaleInE0ELSO_0EEEEEENS4_6LayoutISC_NS5_IJNSA_ILi0EEESS_SS_EEEEENS5_IJNS4_10UnderscoreESV_SV_EEEEENS4_13SM90_TMA_LOADENS4_14ComposedLayoutINS4_7SwizzleILi2ELi4ELi3EEENS4_18smem_ptr_flag_bitsILi16EEENSR_INS5_IJNSA_ILi8EEESF_EEENS5_IJSF_SB_EEEEEEEvNS4_8identityESY_S18_vS19_EENS_8epilogue10collective18CollectiveEpilogueINS1B_23Sm100TmaWarpSpecializedILi3ELi2ELi16ELb1ELb0EEEJSG_NS5_IJNSR_ISE_SB_EENSR_ISF_SB_EEEEESH_SI_SH_SI_NS1B_6fusion15FusionCallbacksIS1F_NS1J_17LinearCombinationISH_fSH_fLNS_15FloatRoundStyleE2EEESG_S1I_JEEENS4_5SM1004TMEM4LOAD26SM100_TMEM_LOAD_16dp256b4xESY_S18_NS4_17SM75_U32x4_LDSM_NENS4_14SM90_TMA_STOREES18_NS4_17SM90_U32x4_STSM_NENS4_39AutoVectorizingCopyWithAssumedAlignmentILi128EEEEEEvvEEEEvNT_6ParamsE --------------------------
	.section	.nv.constant0._ZN7cutlass13device_kernelINS_4gemm6kernel13GemmUniversalIN4cute5tupleIJiiiiEEENS1_10collective13CollectiveMmaINS1_35MainloopSm100TmaUmmaWarpSpecializedILi26ELi2ELi4ENS5_IJNS4_1CILi1EEESB_SB_EEEEENS5_IJNSA_ILi64EEESE_NSA_ILi32EEEEEENS_10bfloat16_tENS5_IJlSB_lEEESH_SI_NS4_8TiledMMAINS4_8MMA_AtomIJNS4_20SM100_MMA_F16BF16_SSISH_SH_fLi64ELi64ELNS4_4UMMA5MajorE0ELSN_0ELNSM_7ScaleInE0ELSO_0EEEEEENS4_6LayoutISC_NS5_IJNSA_ILi0EEESS_SS_EEEEENS5_IJNS4_10UnderscoreESV_SV_EEEEENS4_13SM90_TMA_LOADENS4_14ComposedLayoutINS4_7SwizzleILi2ELi4ELi3EEENS4_18smem_ptr_flag_bitsILi16EEENSR_INS5_IJNSA_ILi8EEESF_EEENS5_IJSF_SB_EEEEEEEvNS4_8identityESY_S18_vS19_EENS_8epilogue10collective18CollectiveEpilogueINS1B_23Sm100TmaWarpSpecializedILi3ELi2ELi16ELb1ELb0EEEJSG_NS5_IJNSR_ISE_SB_EENSR_ISF_SB_EEEEESH_SI_SH_SI_NS1B_6fusion15FusionCallbacksIS1F_NS1J_17LinearCombinationISH_fSH_fLNS_15FloatRoundStyleE2EEESG_S1I_JEEENS4_5SM1004TMEM4LOAD26SM100_TMEM_LOAD_16dp256b4xESY_S18_NS4_17SM75_U32x4_LDSM_NENS4_14SM90_TMA_STOREES18_NS4_17SM90_U32x4_STSM_NENS4_39AutoVectorizingCopyWithAssumedAlignmentILi128EEEEEEvvEEEEvNT_6ParamsE,"a",@progbits
	.sectionflags	@""
	.align	4
.nv.constant0._ZN7cutlass13device_kernelINS_4gemm6kernel13GemmUniversalIN4cute5tupleIJiiiiEEENS1_10collective13CollectiveMmaINS1_35MainloopSm100TmaUmmaWarpSpecializedILi26ELi2ELi4ENS5_IJNS4_1CILi1EEESB_SB_EEEEENS5_IJNSA_ILi64EEESE_NSA_ILi32EEEEEENS_10bfloat16_tENS5_IJlSB_lEEESH_SI_NS4_8TiledMMAINS4_8MMA_AtomIJNS4_20SM100_MMA_F16BF16_SSISH_SH_fLi64ELi64ELNS4_4UMMA5MajorE0ELSN_0ELNSM_7ScaleInE0ELSO_0EEEEEENS4_6LayoutISC_NS5_IJNSA_ILi0EEESS_SS_EEEEENS5_IJNS4_10UnderscoreESV_SV_EEEEENS4_13SM90_TMA_LOADENS4_14ComposedLayoutINS4_7SwizzleILi2ELi4ELi3EEENS4_18smem_ptr_flag_bitsILi16EEENSR_INS5_IJNSA_ILi8EEESF_EEENS5_IJSF_SB_EEEEEEEvNS4_8identityESY_S18_vS19_EENS_8epilogue10collective18CollectiveEpilogueINS1B_23Sm100TmaWarpSpecializedILi3ELi2ELi16ELb1ELb0EEEJSG_NS5_IJNSR_ISE_SB_EENSR_ISF_SB_EEEEESH_SI_SH_SI_NS1B_6fusion15FusionCallbacksIS1F_NS1J_17LinearCombinationISH_fSH_fLNS_15FloatRoundStyleE2EEESG_S1I_JEEENS4_5SM1004TMEM4LOAD26SM100_TMEM_LOAD_16dp256b4xESY_S18_NS4_17SM75_U32x4_LDSM_NENS4_14SM90_TMA_STOREES18_NS4_17SM90_U32x4_STSM_NENS4_39AutoVectorizingCopyWithAssumedAlignmentILi128EEEEEEvvEEEEvNT_6ParamsE:
	.zero		2944


//--------------------- SYMBOLS --------------------------

	.type		.nv.reservedSmem.offset0,@object
	.size		.nv.reservedSmem.offset0,0x4
	.type		.nv.reservedSmem.cap,@object
	.size		.nv.reservedSmem.cap,0x4
	.type		__assertfail,@function
